	.target	sm_100a

	.elftype	@"ET_EXEC"


//--------------------- .note.nv.tkinfo           --------------------------
	.section	.note.nv.tkinfo,"",@"SHT_NOTE"
	.sectionflags	@"SHF_NOTE_NV_TKINFO"
	.tkinfo
        /*0018*/ 	.word	0x00000002
        /*0030*/ 	.string	""
        /*0030*/ 	.string	"ptxas"
        /*0030*/ 	.string	"Cuda compilation tools, release 13.0, V13.0.88"
        /*0030*/ 	.string	"Build cuda_13.0.r13.0/compiler.36424714_0"
        /*0030*/ 	.string	"-arch sm_100a -m 64 "



//--------------------- .note.nv.cuinfo           --------------------------
	.section	.note.nv.cuinfo,"",@"SHT_NOTE"
	.sectionflags	@"SHF_NOTE_NV_CUINFO"
        /*0018*/ 	.short	0x0002
        /*001a*/ 	.short	0x0064
        /*001c*/ 	.short	0x0082
	.zero		2


//--------------------- .nv.info                  --------------------------
	.section	.nv.info,"",@"SHT_CUDA_INFO"
	.align	4


	//----- nvinfo : EIATTR_REGCOUNT
	.align		4
        /*0000*/ 	.byte	0x04, 0x2f
        /*0002*/ 	.short	(.L_19 - .L_18)
	.align		4
.L_18:
        /*0004*/ 	.word	index@(_ZN7cutlass13device_kernelINS_4gemm6kernel13GemmUniversalIN4cute5tupleIJiiiiEEENS1_10collective13CollectiveMmaINS1_35MainloopSm100TmaUmmaWarpSpecializedILi2ELi2ELi4ENS5_IJNS4_1CILi2EEESB_NSA_ILi1EEEEEEEENS5_IJNSA_ILi256EEENSA_ILi128EEESG_EEENS_10tfloat32_tENS5_IJlSC_lEEESI_SJ_NS4_8TiledMMAINS4_8MMA_AtomIJNS4_23SM100_MMA_TF32_2x1SM_SSISI_SI_fLi256ELi128ELNS4_4UMMA5MajorE0ELSO_0ELNSN_7ScaleInE0ELSP_0EEEEEENS4_6LayoutINS5_IJSC_SC_SC_EEENS5_IJNSA_ILi0EEESU_SU_EEEEENS5_IJNS4_10UnderscoreESX_SX_EEEEENS4_28SM100_TMA_2SM_LOAD_MULTICASTENS4_14ComposedLayoutINS4_7SwizzleILi3ELi4ELi3EEENS4_18smem_ptr_flag_bitsILi32EEENSS_INS5_IJNSA_ILi8EEENSA_ILi32EEEEEENS5_IJS17_SC_EEEEEEEvNS4_8identityENS4_18SM100_TMA_2SM_LOADES1B_vS1C_EENS_8epilogue10collective18CollectiveEpilogueINS1F_23Sm100TmaWarpSpecializedILi4ELi2ELi16ELb1ELb0EEEJNS5_IJSG_SG_SG_EEENS5_IJNSS_ISG_SC_EENSS_INSA_ILi16EEESC_EEEEESI_SJ_SI_SJ_NS1F_6fusion15FusionCallbacksIS1J_NS1P_17LinearCombinationISI_fSI_fLNS_15FloatRoundStyleE2EEES1K_S1O_JEEENS4_5SM1004TMEM4LOAD26SM100_TMEM_LOAD_32dp32b16xENS4_13SM90_TMA_LOADENS11_INS12_ILi2ELi4ELi3EEES15_NSS_INS5_IJS16_S1M_EEENS5_IJS1M_SC_EEEEEEENS4_39AutoVectorizingCopyWithAssumedAlignmentILi128EEENS4_14SM90_TMA_STOREES24_S26_S26_EEEvvEEEEvNT_6ParamsE)
        /*0008*/ 	.word	0x0000004f


	//----- nvinfo : EIATTR_FRAME_SIZE
	.align		4
.L_19:
        /*000c*/ 	.byte	0x04, 0x11
        /*000e*/ 	.short	(.L_21 - .L_20)
	.align		4
.L_20:
        /*0010*/ 	.word	index@($__internal_2_$__cuda_sm10x_tcgen05_guardrail_trap_unallocated_columns_being_dealloced)
        /*0014*/ 	.word	0x00000000


	//----- nvinfo : EIATTR_FRAME_SIZE
	.align		4
.L_21:
        /*0018*/ 	.byte	0x04, 0x11
        /*001a*/ 	.short	(.L_23 - .L_22)
	.align		4
.L_22:
        /*001c*/ 	.word	index@($__internal_1_$__cuda_sm10x_tcgen05_guardrail_trap_phase_invalid_during_alloc)
        /*0020*/ 	.word	0x00000000


	//----- nvinfo : EIATTR_FRAME_SIZE
	.align		4
.L_23:
        /*0024*/ 	.byte	0x04, 0x11
        /*0026*/ 	.short	(.L_25 - .L_24)
	.align		4
.L_24:
        /*0028*/ 	.word	index@($__internal_0_$__cuda_sm10x_tcgen05_guardrail_trap_col_being_dealloced_not_returned_by_alloc)
        /*002c*/ 	.word	0x00000000


	//----- nvinfo : EIATTR_FRAME_SIZE
	.align		4
.L_25:
        /*0030*/ 	.byte	0x04, 0x11
        /*0032*/ 	.short	(.L_27 - .L_26)
	.align		4
.L_26:
        /*0034*/ 	.word	index@(_ZN7cutlass13device_kernelINS_4gemm6kernel13GemmUniversalIN4cute5tupleIJiiiiEEENS1_10collective13CollectiveMmaINS1_35MainloopSm100TmaUmmaWarpSpecializedILi2ELi2ELi4ENS5_IJNS4_1CILi2EEESB_NSA_ILi1EEEEEEEENS5_IJNSA_ILi256EEENSA_ILi128EEESG_EEENS_10tfloat32_tENS5_IJlSC_lEEESI_SJ_NS4_8TiledMMAINS4_8MMA_AtomIJNS4_23SM100_MMA_TF32_2x1SM_SSISI_SI_fLi256ELi128ELNS4_4UMMA5MajorE0ELSO_0ELNSN_7ScaleInE0ELSP_0EEEEEENS4_6LayoutINS5_IJSC_SC_SC_EEENS5_IJNSA_ILi0EEESU_SU_EEEEENS5_IJNS4_10UnderscoreESX_SX_EEEEENS4_28SM100_TMA_2SM_LOAD_MULTICASTENS4_14ComposedLayoutINS4_7SwizzleILi3ELi4ELi3EEENS4_18smem_ptr_flag_bitsILi32EEENSS_INS5_IJNSA_ILi8EEENSA_ILi32EEEEEENS5_IJS17_SC_EEEEEEEvNS4_8identityENS4_18SM100_TMA_2SM_LOADES1B_vS1C_EENS_8epilogue10collective18CollectiveEpilogueINS1F_23Sm100TmaWarpSpecializedILi4ELi2ELi16ELb1ELb0EEEJNS5_IJSG_SG_SG_EEENS5_IJNSS_ISG_SC_EENSS_INSA_ILi16EEESC_EEEEESI_SJ_SI_SJ_NS1F_6fusion15FusionCallbacksIS1J_NS1P_17LinearCombinationISI_fSI_fLNS_15FloatRoundStyleE2EEES1K_S1O_JEEENS4_5SM1004TMEM4LOAD26SM100_TMEM_LOAD_32dp32b16xENS4_13SM90_TMA_LOADENS11_INS12_ILi2ELi4ELi3EEES15_NSS_INS5_IJS16_S1M_EEENS5_IJS1M_SC_EEEEEEENS4_39AutoVectorizingCopyWithAssumedAlignmentILi128EEENS4_14SM90_TMA_STOREES24_S26_S26_EEEvvEEEEvNT_6ParamsE)
        /*0038*/ 	.word	0x00000000


	//----- nvinfo : EIATTR_MIN_STACK_SIZE
	.align		4
.L_27:
        /*003c*/ 	.byte	0x04, 0x12
        /*003e*/ 	.short	(.L_29 - .L_28)
	.align		4
.L_28:
        /*0040*/ 	.word	index@(_ZN7cutlass13device_kernelINS_4gemm6kernel13GemmUniversalIN4cute5tupleIJiiiiEEENS1_10collective13CollectiveMmaINS1_35MainloopSm100TmaUmmaWarpSpecializedILi2ELi2ELi4ENS5_IJNS4_1CILi2EEESB_NSA_ILi1EEEEEEEENS5_IJNSA_ILi256EEENSA_ILi128EEESG_EEENS_10tfloat32_tENS5_IJlSC_lEEESI_SJ_NS4_8TiledMMAINS4_8MMA_AtomIJNS4_23SM100_MMA_TF32_2x1SM_SSISI_SI_fLi256ELi128ELNS4_4UMMA5MajorE0ELSO_0ELNSN_7ScaleInE0ELSP_0EEEEEENS4_6LayoutINS5_IJSC_SC_SC_EEENS5_IJNSA_ILi0EEESU_SU_EEEEENS5_IJNS4_10UnderscoreESX_SX_EEEEENS4_28SM100_TMA_2SM_LOAD_MULTICASTENS4_14ComposedLayoutINS4_7SwizzleILi3ELi4ELi3EEENS4_18smem_ptr_flag_bitsILi32EEENSS_INS5_IJNSA_ILi8EEENSA_ILi32EEEEEENS5_IJS17_SC_EEEEEEEvNS4_8identityENS4_18SM100_TMA_2SM_LOADES1B_vS1C_EENS_8epilogue10collective18CollectiveEpilogueINS1F_23Sm100TmaWarpSpecializedILi4ELi2ELi16ELb1ELb0EEEJNS5_IJSG_SG_SG_EEENS5_IJNSS_ISG_SC_EENSS_INSA_ILi16EEESC_EEEEESI_SJ_SI_SJ_NS1F_6fusion15FusionCallbacksIS1J_NS1P_17LinearCombinationISI_fSI_fLNS_15FloatRoundStyleE2EEES1K_S1O_JEEENS4_5SM1004TMEM4LOAD26SM100_TMEM_LOAD_32dp32b16xENS4_13SM90_TMA_LOADENS11_INS12_ILi2ELi4ELi3EEES15_NSS_INS5_IJS16_S1M_EEENS5_IJS1M_SC_EEEEEEENS4_39AutoVectorizingCopyWithAssumedAlignmentILi128EEENS4_14SM90_TMA_STOREES24_S26_S26_EEEvvEEEEvNT_6ParamsE)
        /*0044*/ 	.word	0x00000000
.L_29:


//--------------------- .nv.compat                --------------------------
	.section	.nv.compat,"",@"SHT_CUDA_COMPAT_INFO"
	.align	4
        /*0000*/ 	.byte	0x02, 0x09, 0x01, 0x00, 0x02, 0x02, 0x02, 0x00, 0x02, 0x05, 0x05, 0x00, 0x03, 0x07, 0x01, 0x01
        /*0010*/ 	.byte	0x02, 0x03, 0x01, 0x00, 0x02, 0x06, 0x01, 0x00, 0x04, 0x0b, 0x08, 0x00, 0x09, 0x00, 0x00, 0x00
        /*0020*/ 	.byte	0x00, 0x00, 0x00, 0x00


//--------------------- .nv.info._ZN7cutlass13device_kernelINS_4gemm6kernel13GemmUniversalIN4cute5tupleIJiiiiEEENS1_10collective13CollectiveMmaINS1_35MainloopSm100TmaUmmaWarpSpecializedILi2ELi2ELi4ENS5_IJNS4_1CILi2EEESB_NSA_ILi1EEEEEEEENS5_IJNSA_ILi256EEENSA_ILi128EEESG_EEENS_10tfloat32_tENS5_IJlSC_lEEESI_SJ_NS4_8TiledMMAINS4_8MMA_AtomIJNS4_23SM100_MMA_TF32_2x1SM_SSISI_SI_fLi256ELi128ELNS4_4UMMA5MajorE0ELSO_0ELNSN_7ScaleInE0ELSP_0EEEEEENS4_6LayoutINS5_IJSC_SC_SC_EEENS5_IJNSA_ILi0EEESU_SU_EEEEENS5_IJNS4_10UnderscoreESX_SX_EEEEENS4_28SM100_TMA_2SM_LOAD_MULTICASTENS4_14ComposedLayoutINS4_7SwizzleILi3ELi4ELi3EEENS4_18smem_ptr_flag_bitsILi32EEENSS_INS5_IJNSA_ILi8EEENSA_ILi32EEEEEENS5_IJS17_SC_EEEEEEEvNS4_8identityENS4_18SM100_TMA_2SM_LOADES1B_vS1C_EENS_8epilogue10collective18CollectiveEpilogueINS1F_23Sm100TmaWarpSpecializedILi4ELi2ELi16ELb1ELb0EEEJNS5_IJSG_SG_SG_EEENS5_IJNSS_ISG_SC_EENSS_INSA_ILi16EEESC_EEEEESI_SJ_SI_SJ_NS1F_6fusion15FusionCallbacksIS1J_NS1P_17LinearCombinationISI_fSI_fLNS_15FloatRoundStyleE2EEES1K_S1O_JEEENS4_5SM1004TMEM4LOAD26SM100_TMEM_LOAD_32dp32b16xENS4_13SM90_TMA_LOADENS11_INS12_ILi2ELi4ELi3EEES15_NSS_INS5_IJS16_S1M_EEENS5_IJS1M_SC_EEEEEEENS4_39AutoVectorizingCopyWithAssumedAlignmentILi128EEENS4_14SM90_TMA_STOREES24_S26_S26_EEEvvEEEEvNT_6ParamsE --------------------------
	.section	.nv.info._ZN7cutlass13device_kernelINS_4gemm6kernel13GemmUniversalIN4cute5tupleIJiiiiEEENS1_10collective13CollectiveMmaINS1_35MainloopSm100TmaUmmaWarpSpecializedILi2ELi2ELi4ENS5_IJNS4_1CILi2EEESB_NSA_ILi1EEEEEEEENS5_IJNSA_ILi256EEENSA_ILi128EEESG_EEENS_10tfloat32_tENS5_IJlSC_lEEESI_SJ_NS4_8TiledMMAINS4_8MMA_AtomIJNS4_23SM100_MMA_TF32_2x1SM_SSISI_SI_fLi256ELi128ELNS4_4UMMA5MajorE0ELSO_0ELNSN_7ScaleInE0ELSP_0EEEEEENS4_6LayoutINS5_IJSC_SC_SC_EEENS5_IJNSA_ILi0EEESU_SU_EEEEENS5_IJNS4_10UnderscoreESX_SX_EEEEENS4_28SM100_TMA_2SM_LOAD_MULTICASTENS4_14ComposedLayoutINS4_7SwizzleILi3ELi4ELi3EEENS4_18smem_ptr_flag_bitsILi32EEENSS_INS5_IJNSA_ILi8EEENSA_ILi32EEEEEENS5_IJS17_SC_EEEEEEEvNS4_8identityENS4_18SM100_TMA_2SM_LOADES1B_vS1C_EENS_8epilogue10collective18CollectiveEpilogueINS1F_23Sm100TmaWarpSpecializedILi4ELi2ELi16ELb1ELb0EEEJNS5_IJSG_SG_SG_EEENS5_IJNSS_ISG_SC_EENSS_INSA_ILi16EEESC_EEEEESI_SJ_SI_SJ_NS1F_6fusion15FusionCallbacksIS1J_NS1P_17LinearCombinationISI_fSI_fLNS_15FloatRoundStyleE2EEES1K_S1O_JEEENS4_5SM1004TMEM4LOAD26SM100_TMEM_LOAD_32dp32b16xENS4_13SM90_TMA_LOADENS11_INS12_ILi2ELi4ELi3EEES15_NSS_INS5_IJS16_S1M_EEENS5_IJS1M_SC_EEEEEEENS4_39AutoVectorizingCopyWithAssumedAlignmentILi128EEENS4_14SM90_TMA_STOREES24_S26_S26_EEEvvEEEEvNT_6ParamsE,"",@"SHT_CUDA_INFO"
	.sectionflags	@""
	.align	4


	//----- nvinfo : EIATTR_CUDA_API_VERSION
	.align		4
        /*0000*/ 	.byte	0x04, 0x37
        /*0002*/ 	.short	(.L_31 - .L_30)
.L_30:
        /*0004*/ 	.word	0x00000082


	//----- nvinfo : EIATTR_KPARAM_INFO
	.align		4
.L_31:
        /*0008*/ 	.byte	0x04, 0x17
        /*000a*/ 	.short	(.L_33 - .L_32)
.L_32:
        /*000c*/ 	.word	0x00000000
        /*0010*/ 	.short	0x0000
        /*0012*/ 	.short	0x0000
        /*0014*/ 	.byte	0x00, 0xf0, 0x01, 0x20


	//----- nvinfo : EIATTR_AT_ENTRY_FRAGMENTS
	.align		4
.L_33:
        /*0018*/ 	.byte	0x04, 0x4f
        /*001a*/ 	.short	(.L_35 - .L_34)


	//   ....[0]....
.L_34:
        /*001c*/ 	.word	0x00000007


	//----- nvinfo : EIATTR_RESERVED_SMEM_USED
	.align		4
.L_35:
        /*0020*/ 	.byte	0x01, 0x41
	.zero		2


	//----- nvinfo : EIATTR_SPARSE_MMA_MASK
	.align		4
        /*0024*/ 	.byte	0x03, 0x50
        /*0026*/ 	.short	0x0000


	//----- nvinfo : EIATTR_TCGEN05_2CTA_USED
	.align		4
        /*0028*/ 	.byte	0x01, 0x52
	.zero		2


	//----- nvinfo : EIATTR_MAXREG_COUNT
	.align		4
        /*002c*/ 	.byte	0x03, 0x1b
        /*002e*/ 	.short	0x00ff


	//----- nvinfo : EIATTR_NUM_BARRIERS
	.align		4
        /*0030*/ 	.byte	0x02, 0x4c
        /*0032*/ 	.byte	0x07
	.zero		1


	//----- nvinfo : EIATTR_EXTERNS
	.align		4
        /*0034*/ 	.byte	0x04, 0x0f
        /*0036*/ 	.short	(.L_37 - .L_36)


	//   ....[0]....
	.align		4
.L_36:
        /*0038*/ 	.word	index@(__assertfail)


	//----- nvinfo : EIATTR_MERCURY_ISA_VERSION
	.align		4
.L_37:
        /*003c*/ 	.byte	0x03, 0x5f
        /*003e*/ 	.short	0x0101


	//----- nvinfo : EIATTR_INT_WARP_WIDE_INSTR_OFFSETS
	.align		4
        /*0040*/ 	.byte	0x04, 0x31
        /*0042*/ 	.short	(.L_39 - .L_38)


	//   ....[0]....
.L_38:
        /*0044*/ 	.word	0x00000d60


	//   ....[1]....
        /*0048*/ 	.word	0x00000e00


	//   ....[2]....
        /*004c*/ 	.word	0x00004c90


	//   ....[3]....
        /*0050*/ 	.word	0x00004cc0


	//   ....[4]....
        /*0054*/ 	.word	0x00004ce0


	//   ....[5]....
        /*0058*/ 	.word	0x00005810


	//   ....[6]....
        /*005c*/ 	.word	0x00005870


	//   ....[7]....
        /*0060*/ 	.word	0x00005960


	//   ....[8]....
        /*0064*/ 	.word	0x000059d0


	//   ....[9]....
        /*0068*/ 	.word	0x00005ad0


	//   ....[10]....
        /*006c*/ 	.word	0x00005b40


	//   ....[11]....
        /*0070*/ 	.word	0x00005c40


	//   ....[12]....
        /*0074*/ 	.word	0x00005cb0


	//   ....[13]....
        /*0078*/ 	.word	0x00005dc0


	//   ....[14]....
        /*007c*/ 	.word	0x00005e40


	//   ....[15]....
        /*0080*/ 	.word	0x00005f40


	//   ....[16]....
        /*0084*/ 	.word	0x00005fc0


	//   ....[17]....
        /*0088*/ 	.word	0x000060c0


	//   ....[18]....
        /*008c*/ 	.word	0x00006140


	//   ....[19]....
        /*0090*/ 	.word	0x00006230


	//   ....[20]....
        /*0094*/ 	.word	0x000062c0


	//----- nvinfo : EIATTR_COOP_GROUP_MASK_REGIDS
	.align		4
.L_39:
        /*0098*/ 	.byte	0x04, 0x29
        /*009a*/ 	.short	(.L_41 - .L_40)


	//   ....[0]....
.L_40:
        /*009c*/ 	.word	0xffffffff


	//   ....[1]....
        /*00a0*/ 	.word	0xffffffff


	//   ....[2]....
        /*00a4*/ 	.word	0xffffffff


	//   ....[3]....
        /*00a8*/ 	.word	0xffffffff


	//   ....[4]....
        /*00ac*/ 	.word	0xffffffff


	//   ....[5]....
        /*00b0*/ 	.word	0xffffffff


	//   ....[6]....
        /*00b4*/ 	.word	0xffffffff


	//   ....[7]....
        /*00b8*/ 	.word	0xffffffff


	//   ....[8]....
        /*00bc*/ 	.word	0xffffffff


	//   ....[9]....
        /*00c0*/ 	.word	0xffffffff


	//   ....[10]....
        /*00c4*/ 	.word	0xffffffff


	//   ....[11]....
        /*00c8*/ 	.word	0xffffffff


	//   ....[12]....
        /*00cc*/ 	.word	0xffffffff


	//   ....[13]....
        /*00d0*/ 	.word	0xffffffff


	//----- nvinfo : EIATTR_COOP_GROUP_INSTR_OFFSETS
	.align		4
.L_41:
        /*00d4*/ 	.byte	0x04, 0x28
        /*00d6*/ 	.short	(.L_43 - .L_42)


	//   ....[0]....
.L_42:
        /*00d8*/ 	.word	0x000000c0


	//   ....[1]....
        /*00dc*/ 	.word	0x00000540


	//   ....[2]....
        /*00e0*/ 	.word	0x000006d0


	//   ....[3]....
        /*00e4*/ 	.word	0x00000860


	//   ....[4]....
        /*00e8*/ 	.word	0x00000950


	//   ....[5]....
        /*00ec*/ 	.word	0x00000ab0


	//   ....[6]....
        /*00f0*/ 	.word	0x00000c40


	//   ....[7]....
        /*00f4*/ 	.word	0x00000e80


	//   ....[8]....
        /*00f8*/ 	.word	0x000026f0


	//   ....[9]....
        /*00fc*/ 	.word	0x000034a0


	//   ....[10]....
        /*0100*/ 	.word	0x000039b0


	//   ....[11]....
        /*0104*/ 	.word	0x00003c60


	//   ....[12]....
        /*0108*/ 	.word	0x00004b80


	//   ....[13]....
        /*010c*/ 	.word	0x00004da0


	//----- nvinfo : EIATTR_VRC_CTA_INIT_COUNT
	.align		4
.L_43:
        /*0110*/ 	.byte	0x02, 0x4a
        /*0112*/ 	.byte	0x80
	.zero		1


	//----- nvinfo : EIATTR_SYSCALL_OFFSETS
	.align		4
        /*0114*/ 	.byte	0x04, 0x46
        /*0116*/ 	.short	(.L_45 - .L_44)


	//   ....[0]....
.L_44:
        /*0118*/ 	.word	0x00006f60


	//   ....[1]....
        /*011c*/ 	.word	0x00007050


	//   ....[2]....
        /*0120*/ 	.word	0x00007810


	//   ....[3]....
        /*0124*/ 	.word	0x00008190


	//   ....[4]....
        /*0128*/ 	.word	0x00008ae0


	//   ....[5]....
        /*012c*/ 	.word	0x00009480


	//   ....[6]....
        /*0130*/ 	.word	0x00009e20


	//   ....[7]....
        /*0134*/ 	.word	0x0000a7f0


	//   ....[8]....
        /*0138*/ 	.word	0x0000b190


	//   ....[9]....
        /*013c*/ 	.word	0x0000bae0


	//----- nvinfo : EIATTR_MBARRIER_INSTR_OFFSETS
	.align		4
.L_45:
        /*0140*/ 	.byte	0x04, 0x39
        /*0142*/ 	.short	(.L_47 - .L_46)


	//   ....[0]....
.L_46:
        /*0144*/ 	.word	0x00000680
        /*0148*/ 	.word	0x000000ff
        /*014c*/ 	.word	0x00000000
        /*0150*/ 	.short	0x0100
        /*0152*/ 	.byte	0x04
	.zero		1


	//   ....[1]....
        /*0154*/ 	.word	0x00000690
        /*0158*/ 	.word	0x000000ff
        /*015c*/ 	.word	0x00000010
        /*0160*/ 	.short	0x0100
        /*0162*/ 	.byte	0x04
	.zero		1


	//   ....[2]....
        /*0164*/ 	.word	0x000006a0
        /*0168*/ 	.word	0x000000ff
        /*016c*/ 	.word	0x00000008
        /*0170*/ 	.short	0x0100
        /*0172*/ 	.byte	0x04
	.zero		1


	//   ....[3]....
        /*0174*/ 	.word	0x000006b0
        /*0178*/ 	.word	0x000000ff
        /*017c*/ 	.word	0x00000018
        /*0180*/ 	.short	0x0100
        /*0182*/ 	.byte	0x04
	.zero		1


	//   ....[4]....
        /*0184*/ 	.word	0x000007d0
        /*0188*/ 	.word	0x000000ff
        /*018c*/ 	.word	0x00000020
        /*0190*/ 	.short	0x0100
        /*0192*/ 	.byte	0x04
	.zero		1


	//   ....[5]....
        /*0194*/ 	.word	0x000007e0
        /*0198*/ 	.word	0x000000ff
        /*019c*/ 	.word	0x00000040
        /*01a0*/ 	.short	0x0100
        /*01a2*/ 	.byte	0x04
	.zero		1


	//   ....[6]....
        /*01a4*/ 	.word	0x000007f0
        /*01a8*/ 	.word	0x000000ff
        /*01ac*/ 	.word	0x00000028
        /*01b0*/ 	.short	0x0100
        /*01b2*/ 	.byte	0x04
	.zero		1


	//   ....[7]....
        /*01b4*/ 	.word	0x00000800
        /*01b8*/ 	.word	0x000000ff
        /*01bc*/ 	.word	0x00000048
        /*01c0*/ 	.short	0x0100
        /*01c2*/ 	.byte	0x04
	.zero		1


	//   ....[8]....
        /*01c4*/ 	.word	0x00000810
        /*01c8*/ 	.word	0x000000ff
        /*01cc*/ 	.word	0x00000030
        /*01d0*/ 	.short	0x0100
        /*01d2*/ 	.byte	0x04
	.zero		1


	//   ....[9]....
        /*01d4*/ 	.word	0x00000820
        /*01d8*/ 	.word	0x000000ff
        /*01dc*/ 	.word	0x00000050
        /*01e0*/ 	.short	0x0100
        /*01e2*/ 	.byte	0x04
	.zero		1


	//   ....[10]....
        /*01e4*/ 	.word	0x00000830
        /*01e8*/ 	.word	0x000000ff
        /*01ec*/ 	.word	0x00000038
        /*01f0*/ 	.short	0x0100
        /*01f2*/ 	.byte	0x04
	.zero		1


	//   ....[11]....
        /*01f4*/ 	.word	0x00000840
        /*01f8*/ 	.word	0x000000ff
        /*01fc*/ 	.word	0x00000058
        /*0200*/ 	.short	0x0100
        /*0202*/ 	.byte	0x04
	.zero		1


	//   ....[12]....
        /*0204*/ 	.word	0x00000920
        /*0208*/ 	.word	0x000000ff
        /*020c*/ 	.word	0x00000060
        /*0210*/ 	.short	0x0100
        /*0212*/ 	.byte	0x06
	.zero		1


	//   ....[13]....
        /*0214*/ 	.word	0x00000930
        /*0218*/ 	.word	0x000000ff
        /*021c*/ 	.word	0x00000068
        /*0220*/ 	.short	0x0100
        /*0222*/ 	.byte	0x06
	.zero		1


	//   ....[14]....
        /*0224*/ 	.word	0x00000a60
        /*0228*/ 	.word	0x000000ff
        /*022c*/ 	.word	0x00000070
        /*0230*/ 	.short	0x0100
        /*0232*/ 	.byte	0x06
	.zero		1


	//   ....[15]....
        /*0234*/ 	.word	0x00000a70
        /*0238*/ 	.word	0x000000ff
        /*023c*/ 	.word	0x00000080
        /*0240*/ 	.short	0x0100
        /*0242*/ 	.byte	0x06
	.zero		1


	//   ....[16]....
        /*0244*/ 	.word	0x00000a80
        /*0248*/ 	.word	0x000000ff
        /*024c*/ 	.word	0x00000078
        /*0250*/ 	.short	0x0100
        /*0252*/ 	.byte	0x06
	.zero		1


	//   ....[17]....
        /*0254*/ 	.word	0x00000a90
        /*0258*/ 	.word	0x000000ff
        /*025c*/ 	.word	0x00000088
        /*0260*/ 	.short	0x0100
        /*0262*/ 	.byte	0x06
	.zero		1


	//   ....[18]....
        /*0264*/ 	.word	0x00000bb0
        /*0268*/ 	.word	0x000000ff
        /*026c*/ 	.word	0x00000090
        /*0270*/ 	.short	0x0100
        /*0272*/ 	.byte	0x04
	.zero		1


	//   ....[19]....
        /*0274*/ 	.word	0x00000bc0
        /*0278*/ 	.word	0x000000ff
        /*027c*/ 	.word	0x000000b0
        /*0280*/ 	.short	0x0100
        /*0282*/ 	.byte	0x04
	.zero		1


	//   ....[20]....
        /*0284*/ 	.word	0x00000bd0
        /*0288*/ 	.word	0x000000ff
        /*028c*/ 	.word	0x00000098
        /*0290*/ 	.short	0x0100
        /*0292*/ 	.byte	0x04
	.zero		1


	//   ....[21]....
        /*0294*/ 	.word	0x00000be0
        /*0298*/ 	.word	0x000000ff
        /*029c*/ 	.word	0x000000b8
        /*02a0*/ 	.short	0x0100
        /*02a2*/ 	.byte	0x04
	.zero		1


	//   ....[22]....
        /*02a4*/ 	.word	0x00000bf0
        /*02a8*/ 	.word	0x000000ff
        /*02ac*/ 	.word	0x000000a0
        /*02b0*/ 	.short	0x0100
        /*02b2*/ 	.byte	0x04
	.zero		1


	//   ....[23]....
        /*02b4*/ 	.word	0x00000c00
        /*02b8*/ 	.word	0x000000ff
        /*02bc*/ 	.word	0x000000c0
        /*02c0*/ 	.short	0x0100
        /*02c2*/ 	.byte	0x04
	.zero		1


	//   ....[24]....
        /*02c4*/ 	.word	0x00000c10
        /*02c8*/ 	.word	0x000000ff
        /*02cc*/ 	.word	0x000000a8
        /*02d0*/ 	.short	0x0100
        /*02d2*/ 	.byte	0x04
	.zero		1


	//   ....[25]....
        /*02d4*/ 	.word	0x00000c20
        /*02d8*/ 	.word	0x000000ff
        /*02dc*/ 	.word	0x000000c8
        /*02e0*/ 	.short	0x0100
        /*02e2*/ 	.byte	0x04
	.zero		1


	//   ....[26]....
        /*02e4*/ 	.word	0x00000d10
        /*02e8*/ 	.word	0x000000ff
        /*02ec*/ 	.word	0x000000d0
        /*02f0*/ 	.short	0x0100
        /*02f2*/ 	.byte	0x04
	.zero		1


	//   ....[27]....
        /*02f4*/ 	.word	0x00000d20
        /*02f8*/ 	.word	0x000000ff
        /*02fc*/ 	.word	0x000000e0
        /*0300*/ 	.short	0x0100
        /*0302*/ 	.byte	0x04
	.zero		1


	//   ....[28]....
        /*0304*/ 	.word	0x00000d30
        /*0308*/ 	.word	0x000000ff
        /*030c*/ 	.word	0x000000d8
        /*0310*/ 	.short	0x0100
        /*0312*/ 	.byte	0x04
	.zero		1


	//   ....[29]....
        /*0314*/ 	.word	0x00000d40
        /*0318*/ 	.word	0x000000ff
        /*031c*/ 	.word	0x000000e8
        /*0320*/ 	.short	0x0100
        /*0322*/ 	.byte	0x04
	.zero		1


	//   ....[30]....
        /*0324*/ 	.word	0x00000e40
        /*0328*/ 	.word	0x000000ff
        /*032c*/ 	.word	0x000000f0
        /*0330*/ 	.short	0x0100
        /*0332*/ 	.byte	0x06
	.zero		1


	//   ....[31]....
        /*0334*/ 	.word	0x00001a50
        /*0338*/ 	.word	0x00000000
        /*033c*/ 	.word	0x000000e0
        /*0340*/ 	.short	0x010a
        /*0342*/ 	.byte	0xff
	.zero		1


	//   ....[32]....
        /*0344*/ 	.word	0x00001a80
        /*0348*/ 	.word	0x00000000
        /*034c*/ 	.word	0x000000d0
        /*0350*/ 	.short	0x0101
        /*0352*/ 	.byte	0xff
	.zero		1


	//   ....[33]....
        /*0354*/ 	.word	0x00001b40
        /*0358*/ 	.word	0x000000ff
        /*035c*/ 	.word	0x00000010
        /*0360*/ 	.short	0x010a
        /*0362*/ 	.byte	0x04
	.zero		1


	//   ....[34]....
        /*0364*/ 	.word	0x00001c10
        /*0368*/ 	.word	0x000000ff
        /*036c*/ 	.word	0x00000010
        /*0370*/ 	.short	0x010a
        /*0372*/ 	.byte	0x07
	.zero		1


	//   ....[35]....
        /*0374*/ 	.word	0x00001d70
        /*0378*/ 	.word	0x000000ff
        /*037c*/ 	.word	0x00000010
        /*0380*/ 	.short	0x010a
        /*0382*/ 	.byte	0x04
	.zero		1


	//   ....[36]....
        /*0384*/ 	.word	0x00002140
        /*0388*/ 	.word	0x000000ff
        /*038c*/ 	.word	0x00000068
        /*0390*/ 	.short	0x0101
        /*0392*/ 	.byte	0x16
	.zero		1


	//   ....[37]....
        /*0394*/ 	.word	0x00002160
        /*0398*/ 	.word	0x000000ff
        /*039c*/ 	.word	0x00000010
        /*03a0*/ 	.short	0x010a
        /*03a2*/ 	.byte	0x04
	.zero		1


	//   ....[38]....
        /*03a4*/ 	.word	0x000021e0
        /*03a8*/ 	.word	0x000000ff
        /*03ac*/ 	.word	0x00000010
        /*03b0*/ 	.short	0x010a
        /*03b2*/ 	.byte	0x07
	.zero		1


	//   ....[39]....
        /*03b4*/ 	.word	0x00002320
        /*03b8*/ 	.word	0x000000ff
        /*03bc*/ 	.word	0x00000010
        /*03c0*/ 	.short	0x010a
        /*03c2*/ 	.byte	0x04
	.zero		1


	//   ....[40]....
        /*03c4*/ 	.word	0x00002720
        /*03c8*/ 	.word	0x00000003
        /*03cc*/ 	.word	0x00000070
        /*03d0*/ 	.short	0x010a
        /*03d2*/ 	.byte	0xff
	.zero		1


	//   ....[41]....
        /*03d4*/ 	.word	0x00002870
        /*03d8*/ 	.word	0x00000000
        /*03dc*/ 	.word	0x00000000
        /*03e0*/ 	.short	0x0101
        /*03e2*/ 	.byte	0xff
	.zero		1


	//   ....[42]....
        /*03e4*/ 	.word	0x00002e30
        /*03e8*/ 	.word	0x000000ff
        /*03ec*/ 	.word	0x00000000
        /*03f0*/ 	.short	0x010a
        /*03f2*/ 	.byte	0x04
	.zero		1


	//   ....[43]....
        /*03f4*/ 	.word	0x00002ed0
        /*03f8*/ 	.word	0x00000000
        /*03fc*/ 	.word	0x00000000
        /*0400*/ 	.short	0x010a
        /*0402*/ 	.byte	0xff
	.zero		1


	//   ....[44]....
        /*0404*/ 	.word	0x00003000
        /*0408*/ 	.word	0x00000000
        /*040c*/ 	.word	0x000000d0
        /*0410*/ 	.short	0x010a
        /*0412*/ 	.byte	0xff
	.zero		1


	//   ....[45]....
        /*0414*/ 	.word	0x00003070
        /*0418*/ 	.word	0x00000000
        /*041c*/ 	.word	0x00000000
        /*0420*/ 	.short	0x0101
        /*0422*/ 	.byte	0xff
	.zero		1


	//   ....[46]....
        /*0424*/ 	.word	0x00003090
        /*0428*/ 	.word	0x000000ff
        /*042c*/ 	.word	0x00000080
        /*0430*/ 	.short	0x010a
        /*0432*/ 	.byte	0x04
	.zero		1


	//   ....[47]....
        /*0434*/ 	.word	0x000031b0
        /*0438*/ 	.word	0x00000000
        /*043c*/ 	.word	0x00000070
        /*0440*/ 	.short	0x010a
        /*0442*/ 	.byte	0xff
	.zero		1


	//   ....[48]....
        /*0444*/ 	.word	0x000032b0
        /*0448*/ 	.word	0x00000000
        /*044c*/ 	.word	0x00000000
        /*0450*/ 	.short	0x0101
        /*0452*/ 	.byte	0xff
	.zero		1


	//   ....[49]....
        /*0454*/ 	.word	0x00003340
        /*0458*/ 	.word	0x000000ff
        /*045c*/ 	.word	0x00000080
        /*0460*/ 	.short	0x0106
        /*0462*/ 	.byte	0x04
	.zero		1


	//   ....[50]....
        /*0464*/ 	.word	0x00003360
        /*0468*/ 	.word	0x000000ff
        /*046c*/ 	.word	0x00000080
        /*0470*/ 	.short	0x010a
        /*0472*/ 	.byte	0x04
	.zero		1


	//   ....[51]....
        /*0474*/ 	.word	0x000033f0
        /*0478*/ 	.word	0x000000ff
        /*047c*/ 	.word	0x00000080
        /*0480*/ 	.short	0x0106
        /*0482*/ 	.byte	0x07
	.zero		1


	//   ....[52]....
        /*0484*/ 	.word	0x00003430
        /*0488*/ 	.word	0x00000000
        /*048c*/ 	.word	0x00000080
        /*0490*/ 	.short	0x010a
        /*0492*/ 	.byte	0xff
	.zero		1


	//   ....[53]....
        /*0494*/ 	.word	0x00003690
        /*0498*/ 	.word	0x000000ff
        /*049c*/ 	.word	0x00000008
        /*04a0*/ 	.short	0x010a
        /*04a2*/ 	.byte	0x05
	.zero		1


	//   ....[54]....
        /*04a4*/ 	.word	0x000036b0
        /*04a8*/ 	.word	0x000000ff
        /*04ac*/ 	.word	0x00000008
        /*04b0*/ 	.short	0x010a
        /*04b2*/ 	.byte	0x05
	.zero		1


	//   ....[55]....
        /*04b4*/ 	.word	0x00003850
        /*04b8*/ 	.word	0x000000ff
        /*04bc*/ 	.word	0x00000008
        /*04c0*/ 	.short	0x010a
        /*04c2*/ 	.byte	0x05
	.zero		1


	//   ....[56]....
        /*04c4*/ 	.word	0x00003870
        /*04c8*/ 	.word	0x000000ff
        /*04cc*/ 	.word	0x00000008
        /*04d0*/ 	.short	0x010a
        /*04d2*/ 	.byte	0x05
	.zero		1


	//   ....[57]....
        /*04d4*/ 	.word	0x00003940
        /*04d8*/ 	.word	0x000000ff
        /*04dc*/ 	.word	0x00000000
        /*04e0*/ 	.short	0x0101
        /*04e2*/ 	.byte	0x04
	.zero		1


	//   ....[58]....
        /*04e4*/ 	.word	0x00003d00
        /*04e8*/ 	.word	0x00000003
        /*04ec*/ 	.word	0x00000070
        /*04f0*/ 	.short	0x010a
        /*04f2*/ 	.byte	0xff
	.zero		1


	//   ....[59]....
        /*04f4*/ 	.word	0x00003dc0
        /*04f8*/ 	.word	0x00000003
        /*04fc*/ 	.word	0x00000000
        /*0500*/ 	.short	0x0101
        /*0502*/ 	.byte	0xff
	.zero		1


	//   ....[60]....
        /*0504*/ 	.word	0x00003eb0
        /*0508*/ 	.word	0x000000ff
        /*050c*/ 	.word	0x00000000
        /*0510*/ 	.short	0x010a
        /*0512*/ 	.byte	0x04
	.zero		1


	//   ....[61]....
        /*0514*/ 	.word	0x00003ec0
        /*0518*/ 	.word	0x000000ff
        /*051c*/ 	.word	0x000000b0
        /*0520*/ 	.short	0x010a
        /*0522*/ 	.byte	0x07
	.zero		1


	//   ....[62]....
        /*0524*/ 	.word	0x00003f80
        /*0528*/ 	.word	0x000000ff
        /*052c*/ 	.word	0x00000000
        /*0530*/ 	.short	0x010a
        /*0532*/ 	.byte	0x05
	.zero		1


	//   ....[63]....
        /*0534*/ 	.word	0x000040d0
        /*0538*/ 	.word	0x000000ff
        /*053c*/ 	.word	0x00000000
        /*0540*/ 	.short	0x010a
        /*0542*/ 	.byte	0x07
	.zero		1


	//   ....[64]....
        /*0544*/ 	.word	0x00004840
        /*0548*/ 	.word	0x000000ff
        /*054c*/ 	.word	0x00000000
        /*0550*/ 	.short	0x010a
        /*0552*/ 	.byte	0x04
	.zero		1


	//   ....[65]....
        /*0554*/ 	.word	0x000048e0
        /*0558*/ 	.word	0x000000ff
        /*055c*/ 	.word	0x00000000
        /*0560*/ 	.short	0x010a
        /*0562*/ 	.byte	0x05
	.zero		1


	//   ....[66]....
        /*0564*/ 	.word	0x00004970
        /*0568*/ 	.word	0x000000ff
        /*056c*/ 	.word	0x00000000
        /*0570*/ 	.short	0x010a
        /*0572*/ 	.byte	0x05
	.zero		1


	//   ....[67]....
        /*0574*/ 	.word	0x00004a10
        /*0578*/ 	.word	0x00000002
        /*057c*/ 	.word	0x00000000
        /*0580*/ 	.short	0x010a
        /*0582*/ 	.byte	0xff
	.zero		1


	//   ....[68]....
        /*0584*/ 	.word	0x00004a50
        /*0588*/ 	.word	0x00000002
        /*058c*/ 	.word	0x00000000
        /*0590*/ 	.short	0x010a
        /*0592*/ 	.byte	0xff
	.zero		1


	//   ....[69]....
        /*0594*/ 	.word	0x00004ad0
        /*0598*/ 	.word	0x000000ff
        /*059c*/ 	.word	0x00000000
        /*05a0*/ 	.short	0x0101
        /*05a2*/ 	.byte	0x04
	.zero		1


	//   ....[70]....
        /*05a4*/ 	.word	0x00004b10
        /*05a8*/ 	.word	0x000000ff
        /*05ac*/ 	.word	0x000000f0
        /*05b0*/ 	.short	0x010a
        /*05b2*/ 	.byte	0x3e
	.zero		1


	//   ....[71]....
        /*05b4*/ 	.word	0x00004b70
        /*05b8*/ 	.word	0x000000ff
        /*05bc*/ 	.word	0x00000000
        /*05c0*/ 	.short	0x0101
        /*05c2*/ 	.byte	0x04
	.zero		1


	//   ....[72]....
        /*05c4*/ 	.word	0x00005000
        /*05c8*/ 	.word	0x0000000c
        /*05cc*/ 	.word	0x00000070
        /*05d0*/ 	.short	0x010a
        /*05d2*/ 	.byte	0xff
	.zero		1


	//   ....[73]....
        /*05d4*/ 	.word	0x00005170
        /*05d8*/ 	.word	0x00000000
        /*05dc*/ 	.word	0x00000000
        /*05e0*/ 	.short	0x0101
        /*05e2*/ 	.byte	0xff
	.zero		1


	//   ....[74]....
        /*05e4*/ 	.word	0x00005610
        /*05e8*/ 	.word	0x000000ff
        /*05ec*/ 	.word	0x00000068
        /*05f0*/ 	.short	0x010a
        /*05f2*/ 	.byte	0x15
	.zero		1


	//   ....[75]....
        /*05f4*/ 	.word	0x00005790
        /*05f8*/ 	.word	0x000000ff
        /*05fc*/ 	.word	0x00000040
        /*0600*/ 	.short	0x010a
        /*0602*/ 	.byte	0x15
	.zero		1


	//   ....[76]....
        /*0604*/ 	.word	0x00005910
        /*0608*/ 	.word	0x000000ff
        /*060c*/ 	.word	0x00000020
        /*0610*/ 	.short	0x010b
        /*0612*/ 	.byte	0x15
	.zero		1


	//   ....[77]....
        /*0614*/ 	.word	0x00005920
        /*0618*/ 	.word	0x000000ff
        /*061c*/ 	.word	0x00000000
        /*0620*/ 	.short	0x0101
        /*0622*/ 	.byte	0x06
	.zero		1


	//   ....[78]....
        /*0624*/ 	.word	0x00005930
        /*0628*/ 	.word	0x000000ff
        /*062c*/ 	.word	0x00000048
        /*0630*/ 	.short	0x010a
        /*0632*/ 	.byte	0x15
	.zero		1


	//   ....[79]....
        /*0634*/ 	.word	0x00005a80
        /*0638*/ 	.word	0x000000ff
        /*063c*/ 	.word	0x00000028
        /*0640*/ 	.short	0x010b
        /*0642*/ 	.byte	0x15
	.zero		1


	//   ....[80]....
        /*0644*/ 	.word	0x00005a90
        /*0648*/ 	.word	0x000000ff
        /*064c*/ 	.word	0x00000000
        /*0650*/ 	.short	0x0101
        /*0652*/ 	.byte	0x07
	.zero		1


	//   ....[81]....
        /*0654*/ 	.word	0x00005aa0
        /*0658*/ 	.word	0x000000ff
        /*065c*/ 	.word	0x00000050
        /*0660*/ 	.short	0x010a
        /*0662*/ 	.byte	0x15
	.zero		1


	//   ....[82]....
        /*0664*/ 	.word	0x00005bf0
        /*0668*/ 	.word	0x000000ff
        /*066c*/ 	.word	0x00000030
        /*0670*/ 	.short	0x010b
        /*0672*/ 	.byte	0x15
	.zero		1


	//   ....[83]....
        /*0674*/ 	.word	0x00005c00
        /*0678*/ 	.word	0x000000ff
        /*067c*/ 	.word	0x00000000
        /*0680*/ 	.short	0x0101
        /*0682*/ 	.byte	0x1d
	.zero		1


	//   ....[84]....
        /*0684*/ 	.word	0x00005c10
        /*0688*/ 	.word	0x000000ff
        /*068c*/ 	.word	0x00000058
        /*0690*/ 	.short	0x010a
        /*0692*/ 	.byte	0x15
	.zero		1


	//   ....[85]....
        /*0694*/ 	.word	0x00005d70
        /*0698*/ 	.word	0x000000ff
        /*069c*/ 	.word	0x00000038
        /*06a0*/ 	.short	0x010b
        /*06a2*/ 	.byte	0x15
	.zero		1


	//   ....[86]....
        /*06a4*/ 	.word	0x00005d80
        /*06a8*/ 	.word	0x000000ff
        /*06ac*/ 	.word	0x00000000
        /*06b0*/ 	.short	0x0101
        /*06b2*/ 	.byte	0x18
	.zero		1


	//   ....[87]....
        /*06b4*/ 	.word	0x00005d90
        /*06b8*/ 	.word	0x000000ff
        /*06bc*/ 	.word	0x00000040
        /*06c0*/ 	.short	0x010a
        /*06c2*/ 	.byte	0x15
	.zero		1


	//   ....[88]....
        /*06c4*/ 	.word	0x00005ef0
        /*06c8*/ 	.word	0x000000ff
        /*06cc*/ 	.word	0x00000020
        /*06d0*/ 	.short	0x010b
        /*06d2*/ 	.byte	0x15
	.zero		1


	//   ....[89]....
        /*06d4*/ 	.word	0x00005f00
        /*06d8*/ 	.word	0x000000ff
        /*06dc*/ 	.word	0x00000000
        /*06e0*/ 	.short	0x0101
        /*06e2*/ 	.byte	0x06
	.zero		1


	//   ....[90]....
        /*06e4*/ 	.word	0x00005f10
        /*06e8*/ 	.word	0x000000ff
        /*06ec*/ 	.word	0x00000048
        /*06f0*/ 	.short	0x010a
        /*06f2*/ 	.byte	0x15
	.zero		1


	//   ....[91]....
        /*06f4*/ 	.word	0x00006070
        /*06f8*/ 	.word	0x000000ff
        /*06fc*/ 	.word	0x00000028
        /*0700*/ 	.short	0x010b
        /*0702*/ 	.byte	0x15
	.zero		1


	//   ....[92]....
        /*0704*/ 	.word	0x00006080
        /*0708*/ 	.word	0x000000ff
        /*070c*/ 	.word	0x00000000
        /*0710*/ 	.short	0x0101
        /*0712*/ 	.byte	0x07
	.zero		1


	//   ....[93]....
        /*0714*/ 	.word	0x00006090
        /*0718*/ 	.word	0x000000ff
        /*071c*/ 	.word	0x00000050
        /*0720*/ 	.short	0x010a
        /*0722*/ 	.byte	0x15
	.zero		1


	//   ....[94]....
        /*0724*/ 	.word	0x000061e0
        /*0728*/ 	.word	0x000000ff
        /*072c*/ 	.word	0x00000030
        /*0730*/ 	.short	0x010b
        /*0732*/ 	.byte	0x15
	.zero		1


	//   ....[95]....
        /*0734*/ 	.word	0x000061f0
        /*0738*/ 	.word	0x000000ff
        /*073c*/ 	.word	0x00000000
        /*0740*/ 	.short	0x0101
        /*0742*/ 	.byte	0x1d
	.zero		1


	//   ....[96]....
        /*0744*/ 	.word	0x00006200
        /*0748*/ 	.word	0x000000ff
        /*074c*/ 	.word	0x00000058
        /*0750*/ 	.short	0x010a
        /*0752*/ 	.byte	0x15
	.zero		1


	//   ....[97]....
        /*0754*/ 	.word	0x000063f0
        /*0758*/ 	.word	0x000000ff
        /*075c*/ 	.word	0x00000038
        /*0760*/ 	.short	0x010b
        /*0762*/ 	.byte	0x15
	.zero		1


	//   ....[98]....
        /*0764*/ 	.word	0x00006400
        /*0768*/ 	.word	0x000000ff
        /*076c*/ 	.word	0x00000000
        /*0770*/ 	.short	0x0101
        /*0772*/ 	.byte	0x18
	.zero		1


	//   ....[99]....
        /*0774*/ 	.word	0x00006420
        /*0778*/ 	.word	0x000000ff
        /*077c*/ 	.word	0x00000040
        /*0780*/ 	.short	0x010a
        /*0782*/ 	.byte	0x15
	.zero		1


	//   ....[100]....
        /*0784*/ 	.word	0x00006440
        /*0788*/ 	.word	0x000000ff
        /*078c*/ 	.word	0x00000048
        /*0790*/ 	.short	0x010a
        /*0792*/ 	.byte	0x15
	.zero		1


	//   ....[101]....
        /*0794*/ 	.word	0x00006460
        /*0798*/ 	.word	0x000000ff
        /*079c*/ 	.word	0x00000050
        /*07a0*/ 	.short	0x010a
        /*07a2*/ 	.byte	0x15
	.zero		1


	//   ....[102]....
        /*07a4*/ 	.word	0x000064b0
        /*07a8*/ 	.word	0x00000002
        /*07ac*/ 	.word	0x00000058
        /*07b0*/ 	.short	0x010a
        /*07b2*/ 	.byte	0xff
	.zero		1


	//   ....[103]....
        /*07b4*/ 	.word	0x000067d0
        /*07b8*/ 	.word	0x00000000
        /*07bc*/ 	.word	0x00000070
        /*07c0*/ 	.short	0x010a
        /*07c2*/ 	.byte	0xff
	.zero		1


	//   ....[104]....
        /*07c4*/ 	.word	0x000068a0
        /*07c8*/ 	.word	0x00000000
        /*07cc*/ 	.word	0x00000000
        /*07d0*/ 	.short	0x0101
        /*07d2*/ 	.byte	0xff
	.zero		1


	//   ....[105]....
        /*07d4*/ 	.word	0x000074e0
        /*07d8*/ 	.word	0x000000ff
        /*07dc*/ 	.word	0x00000020
        /*07e0*/ 	.short	0x010a
        /*07e2*/ 	.byte	0x2b
	.zero		1


	//   ....[106]....
        /*07e4*/ 	.word	0x00007510
        /*07e8*/ 	.word	0x00000049
        /*07ec*/ 	.word	0x00000090
        /*07f0*/ 	.short	0x010a
        /*07f2*/ 	.byte	0xff
	.zero		1


	//   ....[107]....
        /*07f4*/ 	.word	0x00007600
        /*07f8*/ 	.word	0x000000ff
        /*07fc*/ 	.word	0x00000020
        /*0800*/ 	.short	0x010a
        /*0802*/ 	.byte	0x2b
	.zero		1


	//   ....[108]....
        /*0804*/ 	.word	0x000076f0
        /*0808*/ 	.word	0x00000049
        /*080c*/ 	.word	0x00000090
        /*0810*/ 	.short	0x010a
        /*0812*/ 	.byte	0xff
	.zero		1


	//   ....[109]....
        /*0814*/ 	.word	0x00007ec0
        /*0818*/ 	.word	0x00000000
        /*081c*/ 	.word	0x00000000
        /*0820*/ 	.short	0x0101
        /*0822*/ 	.byte	0xff
	.zero		1


	//   ....[110]....
        /*0824*/ 	.word	0x00007ed0
        /*0828*/ 	.word	0x00000002
        /*082c*/ 	.word	0x00000020
        /*0830*/ 	.short	0x010a
        /*0832*/ 	.byte	0xff
	.zero		1


	//   ....[111]....
        /*0834*/ 	.word	0x00007fb0
        /*0838*/ 	.word	0x00000002
        /*083c*/ 	.word	0x00000020
        /*0840*/ 	.short	0x010a
        /*0842*/ 	.byte	0xff
	.zero		1


	//   ....[112]....
        /*0844*/ 	.word	0x00008810
        /*0848*/ 	.word	0x00000015
        /*084c*/ 	.word	0x00000000
        /*0850*/ 	.short	0x0101
        /*0852*/ 	.byte	0xff
	.zero		1


	//   ....[113]....
        /*0854*/ 	.word	0x00008830
        /*0858*/ 	.word	0x00000000
        /*085c*/ 	.word	0x00000020
        /*0860*/ 	.short	0x010a
        /*0862*/ 	.byte	0xff
	.zero		1


	//   ....[114]....
        /*0864*/ 	.word	0x00008900
        /*0868*/ 	.word	0x00000000
        /*086c*/ 	.word	0x00000020
        /*0870*/ 	.short	0x010a
        /*0872*/ 	.byte	0xff
	.zero		1


	//   ....[115]....
        /*0874*/ 	.word	0x00009170
        /*0878*/ 	.word	0x00000015
        /*087c*/ 	.word	0x00000000
        /*0880*/ 	.short	0x0101
        /*0882*/ 	.byte	0xff
	.zero		1


	//   ....[116]....
        /*0884*/ 	.word	0x00009190
        /*0888*/ 	.word	0x00000000
        /*088c*/ 	.word	0x00000020
        /*0890*/ 	.short	0x010a
        /*0892*/ 	.byte	0xff
	.zero		1


	//   ....[117]....
        /*0894*/ 	.word	0x00009260
        /*0898*/ 	.word	0x00000000
        /*089c*/ 	.word	0x00000020
        /*08a0*/ 	.short	0x010a
        /*08a2*/ 	.byte	0xff
	.zero		1


	//   ....[118]....
        /*08a4*/ 	.word	0x00009b00
        /*08a8*/ 	.word	0x00000015
        /*08ac*/ 	.word	0x00000000
        /*08b0*/ 	.short	0x0101
        /*08b2*/ 	.byte	0xff
	.zero		1


	//   ....[119]....
        /*08b4*/ 	.word	0x00009b20
        /*08b8*/ 	.word	0x00000000
        /*08bc*/ 	.word	0x00000020
        /*08c0*/ 	.short	0x010a
        /*08c2*/ 	.byte	0xff
	.zero		1


	//   ....[120]....
        /*08c4*/ 	.word	0x00009bf0
        /*08c8*/ 	.word	0x00000000
        /*08cc*/ 	.word	0x00000020
        /*08d0*/ 	.short	0x010a
        /*08d2*/ 	.byte	0xff
	.zero		1


	//   ....[121]....
        /*08d4*/ 	.word	0x0000a4d0
        /*08d8*/ 	.word	0x00000015
        /*08dc*/ 	.word	0x00000000
        /*08e0*/ 	.short	0x0101
        /*08e2*/ 	.byte	0xff
	.zero		1


	//   ....[122]....
        /*08e4*/ 	.word	0x0000a4f0
        /*08e8*/ 	.word	0x00000000
        /*08ec*/ 	.word	0x00000020
        /*08f0*/ 	.short	0x010a
        /*08f2*/ 	.byte	0xff
	.zero		1


	//   ....[123]....
        /*08f4*/ 	.word	0x0000a5c0
        /*08f8*/ 	.word	0x00000000
        /*08fc*/ 	.word	0x00000020
        /*0900*/ 	.short	0x010a
        /*0902*/ 	.byte	0xff
	.zero		1


	//   ....[124]....
        /*0904*/ 	.word	0x0000ae70
        /*0908*/ 	.word	0x00000015
        /*090c*/ 	.word	0x00000000
        /*0910*/ 	.short	0x0101
        /*0912*/ 	.byte	0xff
	.zero		1


	//   ....[125]....
        /*0914*/ 	.word	0x0000ae90
        /*0918*/ 	.word	0x00000000
        /*091c*/ 	.word	0x00000020
        /*0920*/ 	.short	0x010a
        /*0922*/ 	.byte	0xff
	.zero		1


	//   ....[126]....
        /*0924*/ 	.word	0x0000af60
        /*0928*/ 	.word	0x00000000
        /*092c*/ 	.word	0x00000020
        /*0930*/ 	.short	0x010a
        /*0932*/ 	.byte	0xff
	.zero		1


	//   ....[127]....
        /*0934*/ 	.word	0x0000b810
        /*0938*/ 	.word	0x00000015
        /*093c*/ 	.word	0x00000000
        /*0940*/ 	.short	0x0101
        /*0942*/ 	.byte	0xff
	.zero		1


	//   ....[128]....
        /*0944*/ 	.word	0x0000b830
        /*0948*/ 	.word	0x00000000
        /*094c*/ 	.word	0x00000020
        /*0950*/ 	.short	0x010a
        /*0952*/ 	.byte	0xff
	.zero		1


	//   ....[129]....
        /*0954*/ 	.word	0x0000b900
        /*0958*/ 	.word	0x00000000
        /*095c*/ 	.word	0x00000020
        /*0960*/ 	.short	0x010a
        /*0962*/ 	.byte	0xff
	.zero		1


	//   ....[130]....
        /*0964*/ 	.word	0x0000bc10
        /*0968*/ 	.word	0x00000049
        /*096c*/ 	.word	0x00000000
        /*0970*/ 	.short	0x0101
        /*0972*/ 	.byte	0xff
	.zero		1


	//   ....[131]....
        /*0974*/ 	.word	0x0000c1b0
        /*0978*/ 	.word	0x00000000
        /*097c*/ 	.word	0x00000000
        /*0980*/ 	.short	0x0101
        /*0982*/ 	.byte	0xff
	.zero		1


	//   ....[132]....
        /*0984*/ 	.word	0x0000c460
        /*0988*/ 	.word	0x000000ff
        /*098c*/ 	.word	0x00000000
        /*0990*/ 	.short	0x0101
        /*0992*/ 	.byte	0x04
	.zero		1


	//   ....[133]....
        /*0994*/ 	.word	0x0000c480
        /*0998*/ 	.word	0x00000000
        /*099c*/ 	.word	0x000000e0
        /*09a0*/ 	.short	0x010a
        /*09a2*/ 	.byte	0xff
	.zero		1


	//   ....[134]....
        /*09a4*/ 	.word	0x0000c4e0
        /*09a8*/ 	.word	0x00000000
        /*09ac*/ 	.word	0x00000010
        /*09b0*/ 	.short	0x010a
        /*09b2*/ 	.byte	0xff
	.zero		1


	//   ....[135]....
        /*09b4*/ 	.word	0x0000c540
        /*09b8*/ 	.word	0x00000000
        /*09bc*/ 	.word	0x00000010
        /*09c0*/ 	.short	0x010a
        /*09c2*/ 	.byte	0xff
	.zero		1


	//   ....[136]....
        /*09c4*/ 	.word	0x0000c590
        /*09c8*/ 	.word	0x00000003
        /*09cc*/ 	.word	0x00000070
        /*09d0*/ 	.short	0x010a
        /*09d2*/ 	.byte	0xff
	.zero		1


	//   ....[137]....
        /*09d4*/ 	.word	0x0000c5f0
        /*09d8*/ 	.word	0x00000000
        /*09dc*/ 	.word	0x00000000
        /*09e0*/ 	.short	0x010a
        /*09e2*/ 	.byte	0xff
	.zero		1


	//   ....[138]....
        /*09e4*/ 	.word	0x0000c640
        /*09e8*/ 	.word	0x00000000
        /*09ec*/ 	.word	0x000000d0
        /*09f0*/ 	.short	0x010a
        /*09f2*/ 	.byte	0xff
	.zero		1


	//   ....[139]....
        /*09f4*/ 	.word	0x0000c6a0
        /*09f8*/ 	.word	0x00000000
        /*09fc*/ 	.word	0x00000080
        /*0a00*/ 	.short	0x010a
        /*0a02*/ 	.byte	0xff
	.zero		1


	//   ....[140]....
        /*0a04*/ 	.word	0x0000c6f0
        /*0a08*/ 	.word	0x00000000
        /*0a0c*/ 	.word	0x00000070
        /*0a10*/ 	.short	0x010a
        /*0a12*/ 	.byte	0xff
	.zero		1


	//   ....[141]....
        /*0a14*/ 	.word	0x0000c750
        /*0a18*/ 	.word	0x00000000
        /*0a1c*/ 	.word	0x00000080
        /*0a20*/ 	.short	0x010a
        /*0a22*/ 	.byte	0xff
	.zero		1


	//   ....[142]....
        /*0a24*/ 	.word	0x0000c7b0
        /*0a28*/ 	.word	0x00000007
        /*0a2c*/ 	.word	0x00000008
        /*0a30*/ 	.short	0x010a
        /*0a32*/ 	.byte	0xff
	.zero		1


	//   ....[143]....
        /*0a34*/ 	.word	0x0000c8a0
        /*0a38*/ 	.word	0x00000005
        /*0a3c*/ 	.word	0x00000008
        /*0a40*/ 	.short	0x010a
        /*0a42*/ 	.byte	0xff
	.zero		1


	//   ....[144]....
        /*0a44*/ 	.word	0x0000c8f0
        /*0a48*/ 	.word	0x00000003
        /*0a4c*/ 	.word	0x00000070
        /*0a50*/ 	.short	0x010a
        /*0a52*/ 	.byte	0xff
	.zero		1


	//   ....[145]....
        /*0a54*/ 	.word	0x0000c960
        /*0a58*/ 	.word	0x00000003
        /*0a5c*/ 	.word	0x000000b0
        /*0a60*/ 	.short	0x010a
        /*0a62*/ 	.byte	0xff
	.zero		1


	//   ....[146]....
        /*0a64*/ 	.word	0x0000c9c0
        /*0a68*/ 	.word	0x00000003
        /*0a6c*/ 	.word	0x00000000
        /*0a70*/ 	.short	0x010a
        /*0a72*/ 	.byte	0xff
	.zero		1


	//   ....[147]....
        /*0a74*/ 	.word	0x0000ca20
        /*0a78*/ 	.word	0x00000002
        /*0a7c*/ 	.word	0x00000000
        /*0a80*/ 	.short	0x010a
        /*0a82*/ 	.byte	0xff
	.zero		1


	//   ....[148]....
        /*0a84*/ 	.word	0x0000ca80
        /*0a88*/ 	.word	0x00000002
        /*0a8c*/ 	.word	0x00000000
        /*0a90*/ 	.short	0x010a
        /*0a92*/ 	.byte	0xff
	.zero		1


	//   ....[149]....
        /*0a94*/ 	.word	0x0000cae0
        /*0a98*/ 	.word	0x00000002
        /*0a9c*/ 	.word	0x00000000
        /*0aa0*/ 	.short	0x010a
        /*0aa2*/ 	.byte	0xff
	.zero		1


	//   ....[150]....
        /*0aa4*/ 	.word	0x0000cb40
        /*0aa8*/ 	.word	0x00000002
        /*0aac*/ 	.word	0x000000f0
        /*0ab0*/ 	.short	0x010a
        /*0ab2*/ 	.byte	0xff
	.zero		1


	//   ....[151]....
        /*0ab4*/ 	.word	0x0000cb90
        /*0ab8*/ 	.word	0x0000000c
        /*0abc*/ 	.word	0x00000070
        /*0ac0*/ 	.short	0x010a
        /*0ac2*/ 	.byte	0xff
	.zero		1


	//   ....[152]....
        /*0ac4*/ 	.word	0x0000cbf0
        /*0ac8*/ 	.word	0x00000000
        /*0acc*/ 	.word	0x00000068
        /*0ad0*/ 	.short	0x010a
        /*0ad2*/ 	.byte	0xff
	.zero		1


	//   ....[153]....
        /*0ad4*/ 	.word	0x0000cc50
        /*0ad8*/ 	.word	0x00000000
        /*0adc*/ 	.word	0x00000040
        /*0ae0*/ 	.short	0x010a
        /*0ae2*/ 	.byte	0xff
	.zero		1


	//   ....[154]....
        /*0ae4*/ 	.word	0x0000ccb0
        /*0ae8*/ 	.word	0x00000000
        /*0aec*/ 	.word	0x00000048
        /*0af0*/ 	.short	0x010a
        /*0af2*/ 	.byte	0xff
	.zero		1


	//   ....[155]....
        /*0af4*/ 	.word	0x0000cd10
        /*0af8*/ 	.word	0x00000000
        /*0afc*/ 	.word	0x00000050
        /*0b00*/ 	.short	0x010a
        /*0b02*/ 	.byte	0xff
	.zero		1


	//   ....[156]....
        /*0b04*/ 	.word	0x0000cd70
        /*0b08*/ 	.word	0x00000000
        /*0b0c*/ 	.word	0x00000058
        /*0b10*/ 	.short	0x010a
        /*0b12*/ 	.byte	0xff
	.zero		1


	//   ....[157]....
        /*0b14*/ 	.word	0x0000cdd0
        /*0b18*/ 	.word	0x00000000
        /*0b1c*/ 	.word	0x00000040
        /*0b20*/ 	.short	0x010a
        /*0b22*/ 	.byte	0xff
	.zero		1


	//   ....[158]....
        /*0b24*/ 	.word	0x0000ce30
        /*0b28*/ 	.word	0x00000000
        /*0b2c*/ 	.word	0x00000048
        /*0b30*/ 	.short	0x010a
        /*0b32*/ 	.byte	0xff
	.zero		1


	//   ....[159]....
        /*0b34*/ 	.word	0x0000ce90
        /*0b38*/ 	.word	0x00000000
        /*0b3c*/ 	.word	0x00000050
        /*0b40*/ 	.short	0x010a
        /*0b42*/ 	.byte	0xff
	.zero		1


	//   ....[160]....
        /*0b44*/ 	.word	0x0000cef0
        /*0b48*/ 	.word	0x00000000
        /*0b4c*/ 	.word	0x00000058
        /*0b50*/ 	.short	0x010a
        /*0b52*/ 	.byte	0xff
	.zero		1


	//   ....[161]....
        /*0b54*/ 	.word	0x0000cf50
        /*0b58*/ 	.word	0x00000000
        /*0b5c*/ 	.word	0x00000040
        /*0b60*/ 	.short	0x010a
        /*0b62*/ 	.byte	0xff
	.zero		1


	//   ....[162]....
        /*0b64*/ 	.word	0x0000cfb0
        /*0b68*/ 	.word	0x00000000
        /*0b6c*/ 	.word	0x00000048
        /*0b70*/ 	.short	0x010a
        /*0b72*/ 	.byte	0xff
	.zero		1


	//   ....[163]....
        /*0b74*/ 	.word	0x0000d010
        /*0b78*/ 	.word	0x00000002
        /*0b7c*/ 	.word	0x00000050
        /*0b80*/ 	.short	0x010a
        /*0b82*/ 	.byte	0xff
	.zero		1


	//   ....[164]....
        /*0b84*/ 	.word	0x0000d060
        /*0b88*/ 	.word	0x00000000
        /*0b8c*/ 	.word	0x00000070
        /*0b90*/ 	.short	0x010a
        /*0b92*/ 	.byte	0xff
	.zero		1


	//   ....[165]....
        /*0b94*/ 	.word	0x0000d0c0
        /*0b98*/ 	.word	0x00000002
        /*0b9c*/ 	.word	0x00000020
        /*0ba0*/ 	.short	0x010a
        /*0ba2*/ 	.byte	0xff
	.zero		1


	//   ....[166]....
        /*0ba4*/ 	.word	0x0000d110
        /*0ba8*/ 	.word	0x00000049
        /*0bac*/ 	.word	0x00000090
        /*0bb0*/ 	.short	0x010a
        /*0bb2*/ 	.byte	0xff
	.zero		1


	//   ....[167]....
        /*0bb4*/ 	.word	0x0000d160
        /*0bb8*/ 	.word	0x00000002
        /*0bbc*/ 	.word	0x00000020
        /*0bc0*/ 	.short	0x010a
        /*0bc2*/ 	.byte	0xff
	.zero		1


	//   ....[168]....
        /*0bc4*/ 	.word	0x0000d1b0
        /*0bc8*/ 	.word	0x00000000
        /*0bcc*/ 	.word	0x00000020
        /*0bd0*/ 	.short	0x010a
        /*0bd2*/ 	.byte	0xff
	.zero		1


	//   ....[169]....
        /*0bd4*/ 	.word	0x0000d200
        /*0bd8*/ 	.word	0x00000000
        /*0bdc*/ 	.word	0x00000020
        /*0be0*/ 	.short	0x010a
        /*0be2*/ 	.byte	0xff
	.zero		1


	//   ....[170]....
        /*0be4*/ 	.word	0x0000d250
        /*0be8*/ 	.word	0x00000000
        /*0bec*/ 	.word	0x00000020
        /*0bf0*/ 	.short	0x010a
        /*0bf2*/ 	.byte	0xff
	.zero		1


	//   ....[171]....
        /*0bf4*/ 	.word	0x0000d2a0
        /*0bf8*/ 	.word	0x00000000
        /*0bfc*/ 	.word	0x00000020
        /*0c00*/ 	.short	0x010a
        /*0c02*/ 	.byte	0xff
	.zero		1


	//   ....[172]....
        /*0c04*/ 	.word	0x0000d2f0
        /*0c08*/ 	.word	0x00000000
        /*0c0c*/ 	.word	0x00000020
        /*0c10*/ 	.short	0x010a
        /*0c12*/ 	.byte	0xff
	.zero		1


	//   ....[173]....
        /*0c14*/ 	.word	0x0000d340
        /*0c18*/ 	.word	0x00000000
        /*0c1c*/ 	.word	0x00000020
        /*0c20*/ 	.short	0x010a
        /*0c22*/ 	.byte	0xff
	.zero		1


	//----- nvinfo : EIATTR_NUM_MBARRIERS
	.align		4
.L_47:
        /*0c24*/ 	.byte	0x03, 0x38
        /*0c26*/ 	.short	0x001f


	//----- nvinfo : EIATTR_EXIT_INSTR_OFFSETS
	.align		4
        /*0c28*/ 	.byte	0x04, 0x1c
        /*0c2a*/ 	.short	(.L_49 - .L_48)


	//   ....[0]....
.L_48:
        /*0c2c*/ 	.word	0x00002f00


	//   ....[1]....
        /*0c30*/ 	.word	0x00003400


	//   ....[2]....
        /*0c34*/ 	.word	0x00003460


	//   ....[3]....
        /*0c38*/ 	.word	0x00004db0


	//   ....[4]....
        /*0c3c*/ 	.word	0x000064e0


	//   ....[5]....
        /*0c40*/ 	.word	0x00006520


	//   ....[6]....
        /*0c44*/ 	.word	0x0000c350


	//   ....[7]....
        /*0c48*/ 	.word	0x0000c3d0


	//   ....[8]....
        /*0c4c*/ 	.word	0x0000c400


	//   ....[9]....
        /*0c50*/ 	.word	0x0000c470


	//----- nvinfo : EIATTR_MAX_THREADS
	.align		4
.L_49:
        /*0c54*/ 	.byte	0x04, 0x05
        /*0c56*/ 	.short	(.L_51 - .L_50)
.L_50:
        /*0c58*/ 	.word	0x00000100
        /*0c5c*/ 	.word	0x00000001
        /*0c60*/ 	.word	0x00000001


	//----- nvinfo : EIATTR_CRS_STACK_SIZE
	.align		4
.L_51:
        /*0c64*/ 	.byte	0x04, 0x1e
        /*0c66*/ 	.short	(.L_53 - .L_52)
.L_52:
        /*0c68*/ 	.word	0x00000000


	//----- nvinfo : EIATTR_CBANK_PARAM_SIZE
	.align		4
.L_53:
        /*0c6c*/ 	.byte	0x03, 0x19
        /*0c6e*/ 	.short	0x0800


	//----- nvinfo : EIATTR_PARAM_CBANK
	.align		4
        /*0c70*/ 	.byte	0x04, 0x0a
        /*0c72*/ 	.short	(.L_55 - .L_54)
	.align		4
.L_54:
        /*0c74*/ 	.word	index@(.nv.constant0._ZN7cutlass13device_kernelINS_4gemm6kernel13GemmUniversalIN4cute5tupleIJiiiiEEENS1_10collective13CollectiveMmaINS1_35MainloopSm100TmaUmmaWarpSpecializedILi2ELi2ELi4ENS5_IJNS4_1CILi2EEESB_NSA_ILi1EEEEEEEENS5_IJNSA_ILi256EEENSA_ILi128EEESG_EEENS_10tfloat32_tENS5_IJlSC_lEEESI_SJ_NS4_8TiledMMAINS4_8MMA_AtomIJNS4_23SM100_MMA_TF32_2x1SM_SSISI_SI_fLi256ELi128ELNS4_4UMMA5MajorE0ELSO_0ELNSN_7ScaleInE0ELSP_0EEEEEENS4_6LayoutINS5_IJSC_SC_SC_EEENS5_IJNSA_ILi0EEESU_SU_EEEEENS5_IJNS4_10UnderscoreESX_SX_EEEEENS4_28SM100_TMA_2SM_LOAD_MULTICASTENS4_14ComposedLayoutINS4_7SwizzleILi3ELi4ELi3EEENS4_18smem_ptr_flag_bitsILi32EEENSS_INS5_IJNSA_ILi8EEENSA_ILi32EEEEEENS5_IJS17_SC_EEEEEEEvNS4_8identityENS4_18SM100_TMA_2SM_LOADES1B_vS1C_EENS_8epilogue10collective18CollectiveEpilogueINS1F_23Sm100TmaWarpSpecializedILi4ELi2ELi16ELb1ELb0EEEJNS5_IJSG_SG_SG_EEENS5_IJNSS_ISG_SC_EENSS_INSA_ILi16EEESC_EEEEESI_SJ_SI_SJ_NS1F_6fusion15FusionCallbacksIS1J_NS1P_17LinearCombinationISI_fSI_fLNS_15FloatRoundStyleE2EEES1K_S1O_JEEENS4_5SM1004TMEM4LOAD26SM100_TMEM_LOAD_32dp32b16xENS4_13SM90_TMA_LOADENS11_INS12_ILi2ELi4ELi3EEES15_NSS_INS5_IJS16_S1M_EEENS5_IJS1M_SC_EEEEEEENS4_39AutoVectorizingCopyWithAssumedAlignmentILi128EEENS4_14SM90_TMA_STOREES24_S26_S26_EEEvvEEEEvNT_6ParamsE)
        /*0c78*/ 	.short	0x0380
        /*0c7a*/ 	.short	0x0800


	//----- nvinfo : EIATTR_SW_WAR
	.align		4
.L_55:
        /*0c7c*/ 	.byte	0x04, 0x36
        /*0c7e*/ 	.short	(.L_57 - .L_56)
.L_56:
        /*0c80*/ 	.word	0x00000008
.L_57:


//--------------------- .nv.callgraph             --------------------------
	.section	.nv.callgraph,"",@"SHT_CUDA_CALLGRAPH"
	.align	4
	.sectionentsize	8
	.align		4
        /*0000*/ 	.word	0x00000000
	.align		4
        /*0004*/ 	.word	0xffffffff
	.align		4
        /*0008*/ 	.word	index@(_ZN7cutlass13device_kernelINS_4gemm6kernel13GemmUniversalIN4cute5tupleIJiiiiEEENS1_10collective13CollectiveMmaINS1_35MainloopSm100TmaUmmaWarpSpecializedILi2ELi2ELi4ENS5_IJNS4_1CILi2EEESB_NSA_ILi1EEEEEEEENS5_IJNSA_ILi256EEENSA_ILi128EEESG_EEENS_10tfloat32_tENS5_IJlSC_lEEESI_SJ_NS4_8TiledMMAINS4_8MMA_AtomIJNS4_23SM100_MMA_TF32_2x1SM_SSISI_SI_fLi256ELi128ELNS4_4UMMA5MajorE0ELSO_0ELNSN_7ScaleInE0ELSP_0EEEEEENS4_6LayoutINS5_IJSC_SC_SC_EEENS5_IJNSA_ILi0EEESU_SU_EEEEENS5_IJNS4_10UnderscoreESX_SX_EEEEENS4_28SM100_TMA_2SM_LOAD_MULTICASTENS4_14ComposedLayoutINS4_7SwizzleILi3ELi4ELi3EEENS4_18smem_ptr_flag_bitsILi32EEENSS_INS5_IJNSA_ILi8EEENSA_ILi32EEEEEENS5_IJS17_SC_EEEEEEEvNS4_8identityENS4_18SM100_TMA_2SM_LOADES1B_vS1C_EENS_8epilogue10collective18CollectiveEpilogueINS1F_23Sm100TmaWarpSpecializedILi4ELi2ELi16ELb1ELb0EEEJNS5_IJSG_SG_SG_EEENS5_IJNSS_ISG_SC_EENSS_INSA_ILi16EEESC_EEEEESI_SJ_SI_SJ_NS1F_6fusion15FusionCallbacksIS1J_NS1P_17LinearCombinationISI_fSI_fLNS_15FloatRoundStyleE2EEES1K_S1O_JEEENS4_5SM1004TMEM4LOAD26SM100_TMEM_LOAD_32dp32b16xENS4_13SM90_TMA_LOADENS11_INS12_ILi2ELi4ELi3EEES15_NSS_INS5_IJS16_S1M_EEENS5_IJS1M_SC_EEEEEEENS4_39AutoVectorizingCopyWithAssumedAlignmentILi128EEENS4_14SM90_TMA_STOREES24_S26_S26_EEEvvEEEEvNT_6ParamsE)
	.align		4
        /*000c*/ 	.word	index@(__assertfail)
	.align		4
        /*0010*/ 	.word	0x00000000
	.align		4
        /*0014*/ 	.word	0xfffffffe
	.align		4
        /*0018*/ 	.word	0x00000000
	.align		4
        /*001c*/ 	.word	0xfffffffd
	.align		4
        /*0020*/ 	.word	0x00000000
	.align		4
        /*0024*/ 	.word	0xfffffffc


//--------------------- .nv.constant4             --------------------------
	.section	.nv.constant4,"a",@progbits
	.align	8
	.align		8
.nv.constant4:
        /*0000*/ 	.dword	__assertfail
	.align		8
        /*0008*/ 	.dword	__unnamed_1
	.align		8
        /*0010*/ 	.dword	__unnamed_2
	.align		8
        /*0018*/ 	.dword	_ZN40_INTERNAL_61e13db4_4_k_cu_d2c6e9e9_291804cuda3std3__45__cpo5beginE
	.align		8
        /*0020*/ 	.dword	_ZN40_INTERNAL_61e13db4_4_k_cu_d2c6e9e9_291804cuda3std3__45__cpo3endE
	.align		8
        /*0028*/ 	.dword	_ZN40_INTERNAL_61e13db4_4_k_cu_d2c6e9e9_291804cuda3std3__45__cpo6cbeginE
	.align		8
        /*0030*/ 	.dword	_ZN40_INTERNAL_61e13db4_4_k_cu_d2c6e9e9_291804cuda3std3__45__cpo4cendE
	.align		8
        /*0038*/ 	.dword	_ZN40_INTERNAL_61e13db4_4_k_cu_d2c6e9e9_291804cuda3std3__442_GLOBAL__N__61e13db4_4_k_cu_d2c6e9e9_291806ignoreE
	.align		8
        /*0040*/ 	.dword	_ZN40_INTERNAL_61e13db4_4_k_cu_d2c6e9e9_291804cuda3std3__419piecewise_constructE
	.align		8
        /*0048*/ 	.dword	_ZN40_INTERNAL_61e13db4_4_k_cu_d2c6e9e9_291804cuda3std3__48in_placeE
	.align		8
        /*0050*/ 	.dword	_ZN40_INTERNAL_61e13db4_4_k_cu_d2c6e9e9_291804cuda3std6ranges3__45__cpo4swapE
	.align		8
        /*0058*/ 	.dword	_ZN40_INTERNAL_61e13db4_4_k_cu_d2c6e9e9_291804cuda3std6ranges3__45__cpo9iter_moveE
	.align		8
        /*0060*/ 	.dword	_ZN40_INTERNAL_61e13db4_4_k_cu_d2c6e9e9_291804cute7productE
	.align		8
        /*0068*/ 	.dword	_ZN40_INTERNAL_61e13db4_4_k_cu_d2c6e9e9_291804cute1_E
	.align		8
        /*0070*/ 	.dword	$str$25
	.align		8
        /*0078*/ 	.dword	$str$26
	.align		8
        /*0080*/ 	.dword	$str$27
	.align		8
        /*0088*/ 	.dword	$str$28


//--------------------- .text._ZN7cutlass13device_kernelINS_4gemm6kernel13GemmUniversalIN4cute5tupleIJiiiiEEENS1_10collective13CollectiveMmaINS1_35MainloopSm100TmaUmmaWarpSpecializedILi2ELi2ELi4ENS5_IJNS4_1CILi2EEESB_NSA_ILi1EEEEEEEENS5_IJNSA_ILi256EEENSA_ILi128EEESG_EEENS_10tfloat32_tENS5_IJlSC_lEEESI_SJ_NS4_8TiledMMAINS4_8MMA_AtomIJNS4_23SM100_MMA_TF32_2x1SM_SSISI_SI_fLi256ELi128ELNS4_4UMMA5MajorE0ELSO_0ELNSN_7ScaleInE0ELSP_0EEEEEENS4_6LayoutINS5_IJSC_SC_SC_EEENS5_IJNSA_ILi0EEESU_SU_EEEEENS5_IJNS4_10UnderscoreESX_SX_EEEEENS4_28SM100_TMA_2SM_LOAD_MULTICASTENS4_14ComposedLayoutINS4_7SwizzleILi3ELi4ELi3EEENS4_18smem_ptr_flag_bitsILi32EEENSS_INS5_IJNSA_ILi8EEENSA_ILi32EEEEEENS5_IJS17_SC_EEEEEEEvNS4_8identityENS4_18SM100_TMA_2SM_LOADES1B_vS1C_EENS_8epilogue10collective18CollectiveEpilogueINS1F_23Sm100TmaWarpSpecializedILi4ELi2ELi16ELb1ELb0EEEJNS5_IJSG_SG_SG_EEENS5_IJNSS_ISG_SC_EENSS_INSA_ILi16EEESC_EEEEESI_SJ_SI_SJ_NS1F_6fusion15FusionCallbacksIS1J_NS1P_17LinearCombinationISI_fSI_fLNS_15FloatRoundStyleE2EEES1K_S1O_JEEENS4_5SM1004TMEM4LOAD26SM100_TMEM_LOAD_32dp32b16xENS4_13SM90_TMA_LOADENS11_INS12_ILi2ELi4ELi3EEES15_NSS_INS5_IJS16_S1M_EEENS5_IJS1M_SC_EEEEEEENS4_39AutoVectorizingCopyWithAssumedAlignmentILi128EEENS4_14SM90_TMA_STOREES24_S26_S26_EEEvvEEEEvNT_6ParamsE --------------------------
	.section	.text._ZN7cutlass13device_kernelINS_4gemm6kernel13GemmUniversalIN4cute5tupleIJiiiiEEENS1_10collective13CollectiveMmaINS1_35MainloopSm100TmaUmmaWarpSpecializedILi2ELi2ELi4ENS5_IJNS4_1CILi2EEESB_NSA_ILi1EEEEEEEENS5_IJNSA_ILi256EEENSA_ILi128EEESG_EEENS_10tfloat32_tENS5_IJlSC_lEEESI_SJ_NS4_8TiledMMAINS4_8MMA_AtomIJNS4_23SM100_MMA_TF32_2x1SM_SSISI_SI_fLi256ELi128ELNS4_4UMMA5MajorE0ELSO_0ELNSN_7ScaleInE0ELSP_0EEEEEENS4_6LayoutINS5_IJSC_SC_SC_EEENS5_IJNSA_ILi0EEESU_SU_EEEEENS5_IJNS4_10UnderscoreESX_SX_EEEEENS4_28SM100_TMA_2SM_LOAD_MULTICASTENS4_14ComposedLayoutINS4_7SwizzleILi3ELi4ELi3EEENS4_18smem_ptr_flag_bitsILi32EEENSS_INS5_IJNSA_ILi8EEENSA_ILi32EEEEEENS5_IJS17_SC_EEEEEEEvNS4_8identityENS4_18SM100_TMA_2SM_LOADES1B_vS1C_EENS_8epilogue10collective18CollectiveEpilogueINS1F_23Sm100TmaWarpSpecializedILi4ELi2ELi16ELb1ELb0EEEJNS5_IJSG_SG_SG_EEENS5_IJNSS_ISG_SC_EENSS_INSA_ILi16EEESC_EEEEESI_SJ_SI_SJ_NS1F_6fusion15FusionCallbacksIS1J_NS1P_17LinearCombinationISI_fSI_fLNS_15FloatRoundStyleE2EEES1K_S1O_JEEENS4_5SM1004TMEM4LOAD26SM100_TMEM_LOAD_32dp32b16xENS4_13SM90_TMA_LOADENS11_INS12_ILi2ELi4ELi3EEES15_NSS_INS5_IJS16_S1M_EEENS5_IJS1M_SC_EEEEEEENS4_39AutoVectorizingCopyWithAssumedAlignmentILi128EEENS4_14SM90_TMA_STOREES24_S26_S26_EEEvvEEEEvNT_6ParamsE,"ax",@progbits
	.align	128
.text._ZN7cutlass13device_kernelINS_4gemm6kernel13GemmUniversalIN4cute5tupleIJiiiiEEENS1_10collective13CollectiveMmaINS1_35MainloopSm100TmaUmmaWarpSpecializedILi2ELi2ELi4ENS5_IJNS4_1CILi2EEESB_NSA_ILi1EEEEEEEENS5_IJNSA_ILi256EEENSA_ILi128EEESG_EEENS_10tfloat32_tENS5_IJlSC_lEEESI_SJ_NS4_8TiledMMAINS4_8MMA_AtomIJNS4_23SM100_MMA_TF32_2x1SM_SSISI_SI_fLi256ELi128ELNS4_4UMMA5MajorE0ELSO_0ELNSN_7ScaleInE0ELSP_0EEEEEENS4_6LayoutINS5_IJSC_SC_SC_EEENS5_IJNSA_ILi0EEESU_SU_EEEEENS5_IJNS4_10UnderscoreESX_SX_EEEEENS4_28SM100_TMA_2SM_LOAD_MULTICASTENS4_14ComposedLayoutINS4_7SwizzleILi3ELi4ELi3EEENS4_18smem_ptr_flag_bitsILi32EEENSS_INS5_IJNSA_ILi8EEENSA_ILi32EEEEEENS5_IJS17_SC_EEEEEEEvNS4_8identityENS4_18SM100_TMA_2SM_LOADES1B_vS1C_EENS_8epilogue10collective18CollectiveEpilogueINS1F_23Sm100TmaWarpSpecializedILi4ELi2ELi16ELb1ELb0EEEJNS5_IJSG_SG_SG_EEENS5_IJNSS_ISG_SC_EENSS_INSA_ILi16EEESC_EEEEESI_SJ_SI_SJ_NS1F_6fusion15FusionCallbacksIS1J_NS1P_17LinearCombinationISI_fSI_fLNS_15FloatRoundStyleE2EEES1K_S1O_JEEENS4_5SM1004TMEM4LOAD26SM100_TMEM_LOAD_32dp32b16xENS4_13SM90_TMA_LOADENS11_INS12_ILi2ELi4ELi3EEES15_NSS_INS5_IJS16_S1M_EEENS5_IJS1M_SC_EEEEEEENS4_39AutoVectorizingCopyWithAssumedAlignmentILi128EEENS4_14SM90_TMA_STOREES24_S26_S26_EEEvvEEEEvNT_6ParamsE:
        .type           _ZN7cutlass13device_kernelINS_4gemm6kernel13GemmUniversalIN4cute5tupleIJiiiiEEENS1_10collective13CollectiveMmaINS1_35MainloopSm100TmaUmmaWarpSpecializedILi2ELi2ELi4ENS5_IJNS4_1CILi2EEESB_NSA_ILi1EEEEEEEENS5_IJNSA_ILi256EEENSA_ILi128EEESG_EEENS_10tfloat32_tENS5_IJlSC_lEEESI_SJ_NS4_8TiledMMAINS4_8MMA_AtomIJNS4_23SM100_MMA_TF32_2x1SM_SSISI_SI_fLi256ELi128ELNS4_4UMMA5MajorE0ELSO_0ELNSN_7ScaleInE0ELSP_0EEEEEENS4_6LayoutINS5_IJSC_SC_SC_EEENS5_IJNSA_ILi0EEESU_SU_EEEEENS5_IJNS4_10UnderscoreESX_SX_EEEEENS4_28SM100_TMA_2SM_LOAD_MULTICASTENS4_14ComposedLayoutINS4_7SwizzleILi3ELi4ELi3EEENS4_18smem_ptr_flag_bitsILi32EEENSS_INS5_IJNSA_ILi8EEENSA_ILi32EEEEEENS5_IJS17_SC_EEEEEEEvNS4_8identityENS4_18SM100_TMA_2SM_LOADES1B_vS1C_EENS_8epilogue10collective18CollectiveEpilogueINS1F_23Sm100TmaWarpSpecializedILi4ELi2ELi16ELb1ELb0EEEJNS5_IJSG_SG_SG_EEENS5_IJNSS_ISG_SC_EENSS_INSA_ILi16EEESC_EEEEESI_SJ_SI_SJ_NS1F_6fusion15FusionCallbacksIS1J_NS1P_17LinearCombinationISI_fSI_fLNS_15FloatRoundStyleE2EEES1K_S1O_JEEENS4_5SM1004TMEM4LOAD26SM100_TMEM_LOAD_32dp32b16xENS4_13SM90_TMA_LOADENS11_INS12_ILi2ELi4ELi3EEES15_NSS_INS5_IJS16_S1M_EEENS5_IJS1M_SC_EEEEEEENS4_39AutoVectorizingCopyWithAssumedAlignmentILi128EEENS4_14SM90_TMA_STOREES24_S26_S26_EEEvvEEEEvNT_6ParamsE,@function
        .size           _ZN7cutlass13device_kernelINS_4gemm6kernel13GemmUniversalIN4cute5tupleIJiiiiEEENS1_10collective13CollectiveMmaINS1_35MainloopSm100TmaUmmaWarpSpecializedILi2ELi2ELi4ENS5_IJNS4_1CILi2EEESB_NSA_ILi1EEEEEEEENS5_IJNSA_ILi256EEENSA_ILi128EEESG_EEENS_10tfloat32_tENS5_IJlSC_lEEESI_SJ_NS4_8TiledMMAINS4_8MMA_AtomIJNS4_23SM100_MMA_TF32_2x1SM_SSISI_SI_fLi256ELi128ELNS4_4UMMA5MajorE0ELSO_0ELNSN_7ScaleInE0ELSP_0EEEEEENS4_6LayoutINS5_IJSC_SC_SC_EEENS5_IJNSA_ILi0EEESU_SU_EEEEENS5_IJNS4_10UnderscoreESX_SX_EEEEENS4_28SM100_TMA_2SM_LOAD_MULTICASTENS4_14ComposedLayoutINS4_7SwizzleILi3ELi4ELi3EEENS4_18smem_ptr_flag_bitsILi32EEENSS_INS5_IJNSA_ILi8EEENSA_ILi32EEEEEENS5_IJS17_SC_EEEEEEEvNS4_8identityENS4_18SM100_TMA_2SM_LOADES1B_vS1C_EENS_8epilogue10collective18CollectiveEpilogueINS1F_23Sm100TmaWarpSpecializedILi4ELi2ELi16ELb1ELb0EEEJNS5_IJSG_SG_SG_EEENS5_IJNSS_ISG_SC_EENSS_INSA_ILi16EEESC_EEEEESI_SJ_SI_SJ_NS1F_6fusion15FusionCallbacksIS1J_NS1P_17LinearCombinationISI_fSI_fLNS_15FloatRoundStyleE2EEES1K_S1O_JEEENS4_5SM1004TMEM4LOAD26SM100_TMEM_LOAD_32dp32b16xENS4_13SM90_TMA_LOADENS11_INS12_ILi2ELi4ELi3EEES15_NSS_INS5_IJS16_S1M_EEENS5_IJS1M_SC_EEEEEEENS4_39AutoVectorizingCopyWithAssumedAlignmentILi128EEENS4_14SM90_TMA_STOREES24_S26_S26_EEEvvEEEEvNT_6ParamsE,(.L_x_239 - _ZN7cutlass13device_kernelINS_4gemm6kernel13GemmUniversalIN4cute5tupleIJiiiiEEENS1_10collective13CollectiveMmaINS1_35MainloopSm100TmaUmmaWarpSpecializedILi2ELi2ELi4ENS5_IJNS4_1CILi2EEESB_NSA_ILi1EEEEEEEENS5_IJNSA_ILi256EEENSA_ILi128EEESG_EEENS_10tfloat32_tENS5_IJlSC_lEEESI_SJ_NS4_8TiledMMAINS4_8MMA_AtomIJNS4_23SM100_MMA_TF32_2x1SM_SSISI_SI_fLi256ELi128ELNS4_4UMMA5MajorE0ELSO_0ELNSN_7ScaleInE0ELSP_0EEEEEENS4_6LayoutINS5_IJSC_SC_SC_EEENS5_IJNSA_ILi0EEESU_SU_EEEEENS5_IJNS4_10UnderscoreESX_SX_EEEEENS4_28SM100_TMA_2SM_LOAD_MULTICASTENS4_14ComposedLayoutINS4_7SwizzleILi3ELi4ELi3EEENS4_18smem_ptr_flag_bitsILi32EEENSS_INS5_IJNSA_ILi8EEENSA_ILi32EEEEEENS5_IJS17_SC_EEEEEEEvNS4_8identityENS4_18SM100_TMA_2SM_LOADES1B_vS1C_EENS_8epilogue10collective18CollectiveEpilogueINS1F_23Sm100TmaWarpSpecializedILi4ELi2ELi16ELb1ELb0EEEJNS5_IJSG_SG_SG_EEENS5_IJNSS_ISG_SC_EENSS_INSA_ILi16EEESC_EEEEESI_SJ_SI_SJ_NS1F_6fusion15FusionCallbacksIS1J_NS1P_17LinearCombinationISI_fSI_fLNS_15FloatRoundStyleE2EEES1K_S1O_JEEENS4_5SM1004TMEM4LOAD26SM100_TMEM_LOAD_32dp32b16xENS4_13SM90_TMA_LOADENS11_INS12_ILi2ELi4ELi3EEES15_NSS_INS5_IJS16_S1M_EEENS5_IJS1M_SC_EEEEEEENS4_39AutoVectorizingCopyWithAssumedAlignmentILi128EEENS4_14SM90_TMA_STOREES24_S26_S26_EEEvvEEEEvNT_6ParamsE)
        .other          _ZN7cutlass13device_kernelINS_4gemm6kernel13GemmUniversalIN4cute5tupleIJiiiiEEENS1_10collective13CollectiveMmaINS1_35MainloopSm100TmaUmmaWarpSpecializedILi2ELi2ELi4ENS5_IJNS4_1CILi2EEESB_NSA_ILi1EEEEEEEENS5_IJNSA_ILi256EEENSA_ILi128EEESG_EEENS_10tfloat32_tENS5_IJlSC_lEEESI_SJ_NS4_8TiledMMAINS4_8MMA_AtomIJNS4_23SM100_MMA_TF32_2x1SM_SSISI_SI_fLi256ELi128ELNS4_4UMMA5MajorE0ELSO_0ELNSN_7ScaleInE0ELSP_0EEEEEENS4_6LayoutINS5_IJSC_SC_SC_EEENS5_IJNSA_ILi0EEESU_SU_EEEEENS5_IJNS4_10UnderscoreESX_SX_EEEEENS4_28SM100_TMA_2SM_LOAD_MULTICASTENS4_14ComposedLayoutINS4_7SwizzleILi3ELi4ELi3EEENS4_18smem_ptr_flag_bitsILi32EEENSS_INS5_IJNSA_ILi8EEENSA_ILi32EEEEEENS5_IJS17_SC_EEEEEEEvNS4_8identityENS4_18SM100_TMA_2SM_LOADES1B_vS1C_EENS_8epilogue10collective18CollectiveEpilogueINS1F_23Sm100TmaWarpSpecializedILi4ELi2ELi16ELb1ELb0EEEJNS5_IJSG_SG_SG_EEENS5_IJNSS_ISG_SC_EENSS_INSA_ILi16EEESC_EEEEESI_SJ_SI_SJ_NS1F_6fusion15FusionCallbacksIS1J_NS1P_17LinearCombinationISI_fSI_fLNS_15FloatRoundStyleE2EEES1K_S1O_JEEENS4_5SM1004TMEM4LOAD26SM100_TMEM_LOAD_32dp32b16xENS4_13SM90_TMA_LOADENS11_INS12_ILi2ELi4ELi3EEES15_NSS_INS5_IJS16_S1M_EEENS5_IJS1M_SC_EEEEEEENS4_39AutoVectorizingCopyWithAssumedAlignmentILi128EEENS4_14SM90_TMA_STOREES24_S26_S26_EEEvvEEEEvNT_6ParamsE,@"STO_CUDA_ENTRY STV_DEFAULT"
_ZN7cutlass13device_kernelINS_4gemm6kernel13GemmUniversalIN4cute5tupleIJiiiiEEENS1_10collective13CollectiveMmaINS1_35MainloopSm100TmaUmmaWarpSpecializedILi2ELi2ELi4ENS5_IJNS4_1CILi2EEESB_NSA_ILi1EEEEEEEENS5_IJNSA_ILi256EEENSA_ILi128EEESG_EEENS_10tfloat32_tENS5_IJlSC_lEEESI_SJ_NS4_8TiledMMAINS4_8MMA_AtomIJNS4_23SM100_MMA_TF32_2x1SM_SSISI_SI_fLi256ELi128ELNS4_4UMMA5MajorE0ELSO_0ELNSN_7ScaleInE0ELSP_0EEEEEENS4_6LayoutINS5_IJSC_SC_SC_EEENS5_IJNSA_ILi0EEESU_SU_EEEEENS5_IJNS4_10UnderscoreESX_SX_EEEEENS4_28SM100_TMA_2SM_LOAD_MULTICASTENS4_14ComposedLayoutINS4_7SwizzleILi3ELi4ELi3EEENS4_18smem_ptr_flag_bitsILi32EEENSS_INS5_IJNSA_ILi8EEENSA_ILi32EEEEEENS5_IJS17_SC_EEEEEEEvNS4_8identityENS4_18SM100_TMA_2SM_LOADES1B_vS1C_EENS_8epilogue10collective18CollectiveEpilogueINS1F_23Sm100TmaWarpSpecializedILi4ELi2ELi16ELb1ELb0EEEJNS5_IJSG_SG_SG_EEENS5_IJNSS_ISG_SC_EENSS_INSA_ILi16EEESC_EEEEESI_SJ_SI_SJ_NS1F_6fusion15FusionCallbacksIS1J_NS1P_17LinearCombinationISI_fSI_fLNS_15FloatRoundStyleE2EEES1K_S1O_JEEENS4_5SM1004TMEM4LOAD26SM100_TMEM_LOAD_32dp32b16xENS4_13SM90_TMA_LOADENS11_INS12_ILi2ELi4ELi3EEES15_NSS_INS5_IJS16_S1M_EEENS5_IJS1M_SC_EEEEEEENS4_39AutoVectorizingCopyWithAssumedAlignmentILi128EEENS4_14SM90_TMA_STOREES24_S26_S26_EEEvvEEEEvNT_6ParamsE:
[----:B------:R-:W1:Y:S01]  /*0000*/  LDC R1, c[0x0][0x37c] ;  /* 0x0000df00ff017b82 */ /* 0x000e620000000800 */
[----:B------:R-:W2:Y:S01]  /*0010*/  S2R R66, SR_TID.X ;  /* 0x0000000000427919 */ /* 0x000ea20000002100 */
[----:B------:R-:W3:Y:S06]  /*0020*/  LDCU.64 UR8, c[0x0][0x890] ;  /* 0x00011200ff0877ac */ /* 0x000eec0008000a00 */
[----:B------:R-:W4:Y:S01]  /*0030*/  S2UR UR61, SR_CgaCtaId ;  /* 0x00000000003d79c3 */ /* 0x000f220000008800 */
[----:B------:R-:W-:Y:S02]  /*0040*/  PRMT R52, RZ, 0x7610, R52 ;  /* 0x00007610ff347816 */ /* 0x000fe40000000034 */
[----:B------:R-:W-:Y:S01]  /*0050*/  ELECT P1, URZ, PT ;  /* 0x0000000000ff782f */ /* 0x000fe20003820000 */
[----:B---3--:R-:W-:-:S04]  /*0060*/  UISETP.NE.U32.AND UP0, UPT, UR8, URZ, UPT ;  /* 0x000000ff0800728c */ /* 0x008fc8000bf05070 */
[----:B------:R-:W-:Y:S02]  /*0070*/  UISETP.NE.AND.EX UP0, UPT, UR9, URZ, UPT, UP0 ;  /* 0x000000ff0900728c */ /* 0x000fe4000bf05300 */
[----:B----4-:R-:W-:Y:S02]  /*0080*/  ULOP3.LUT UR5, UR61, 0x1, URZ, 0xc0, !UPT ;  /* 0x000000013d057892 */ /* 0x010fe4000f8ec0ff */
[----:B------:R-:W-:Y:S01]  /*0090*/  ULOP3.LUT UR4, UR61, 0x1, URZ, 0x3c, !UPT ;  /* 0x000000013d047892 */ /* 0x000fe2000f8e3cff */
[----:B--2---:R-:W-:-:S03]  /*00a0*/  SHF.R.U32.HI R53, RZ, 0x5, R66 ;  /* 0x00000005ff357819 */ /* 0x004fc60000011642 */
[----:B------:R-:W-:Y:S02]  /*00b0*/  IMAD.U32 R2, RZ, RZ, UR5 ;  /* 0x00000005ff027e24 */ /* 0x000fe4000f8e00ff */
[----:B------:R-:W2:Y:S02]  /*00c0*/  SHFL.IDX PT, R0, R53, RZ, 0x1f ;  /* 0x00001fff35007589 */ /* 0x000ea400000e0000 */
[----:B--2---:R-:W-:Y:S01]  /*00d0*/  R2UR UR18, R0 ;  /* 0x00000000001272ca */ /* 0x004fe200000e0000 */
[----:B------:R-:W-:Y:S01]  /*00e0*/  IMAD.U32 R0, RZ, RZ, UR4 ;  /* 0x00000004ff007e24 */ /* 0x000fe2000f8e00ff */
[----:B-1----:R-:W-:-:S13]  /*00f0*/  BRA.U UP0, `(.L_x_0) ;  /* 0x0000000100307547 */ /* 0x002fda000b800000 */
[----:B------:R-:W1:Y:S02]  /*0100*/  LDCU.64 UR4, c[0x0][0x888] ;  /* 0x00011100ff0477ac */ /* 0x000e640008000a00 */
[----:B-1----:R-:W-:-:S04]  /*0110*/  UISETP.NE.U32.AND UP0, UPT, UR4, URZ, UPT ;  /* 0x000000ff0400728c */ /* 0x002fc8000bf05070 */
[----:B------:R-:W-:-:S09]  /*0120*/  UISETP.NE.AND.EX UP0, UPT, UR5, URZ, UPT, UP0 ;  /* 0x000000ff0500728c */ /* 0x000fd2000bf05300 */
[----:B------:R-:W-:Y:S05]  /*0130*/  BRA.U !UP0, `(.L_x_1) ;  /* 0x0000000108147547 */ /* 0x000fea000b800000 */
[----:B------:R-:W1:Y:S01]  /*0140*/  LDC.64 R4, c[0x0][0x888] ;  /* 0x00022200ff047b82 */ /* 0x000e620000000a00 */
[----:B------:R-:W1:Y:S02]  /*0150*/  LDCU.64 UR4, c[0x0][0x358] ;  /* 0x00006b00ff0477ac */ /* 0x000e640008000a00 */
[----:B-1----:R1:W5:Y:S01]  /*0160*/  LDG.E R27, desc[UR4][R4.64] ;  /* 0x00000004041b7981 */ /* 0x002362000c1e1900 */
[----:B------:R-:W-:Y:S01]  /*0170*/  HFMA2 R52, -RZ, RZ, 0, 5.9604644775390625e-08 ;  /* 0x00000001ff347431 */ /* 0x000fe200000001ff */
[----:B------:R-:W-:Y:S05]  /*0180*/  BRA `(.L_x_0) ;  /* 0x00000000000c7947 */ /* 0x000fea0003800000 */
.L_x_1:
[----:B------:R-:W1:Y:S01]  /*0190*/  LDCU UR4, c[0x0][0x880] ;  /* 0x00011000ff0477ac */ /* 0x000e620008000800 */
[----:B------:R-:W-:Y:S01]  /*01a0*/  HFMA2 R52, -RZ, RZ, 0, 5.9604644775390625e-08 ;  /* 0x00000001ff347431 */ /* 0x000fe200000001ff */
[----:B-1----:R-:W-:-:S07]  /*01b0*/  MOV R27, UR4 ;  /* 0x00000004001b7c02 */ /* 0x002fce0008000f00 */
.L_x_0:
[----:B------:R-:W2:Y:S02]  /*01c0*/  LDCU.64 UR4, c[0x0][0x8b0] ;  /* 0x00011600ff0477ac */ /* 0x000ea40008000a00 */
[----:B--2---:R-:W-:-:S04]  /*01d0*/  UISETP.NE.U32.AND UP0, UPT, UR4, URZ, UPT ;  /* 0x000000ff0400728c */ /* 0x004fc8000bf05070 */
[----:B------:R-:W-:-:S09]  /*01e0*/  UISETP.NE.AND.EX UP0, UPT, UR5, URZ, UPT, UP0 ;  /* 0x000000ff0500728c */ /* 0x000fd2000bf05300 */
[----:B------:R-:W-:Y:S05]  /*01f0*/  BRA.U UP0, `(.L_x_2) ;  /* 0x0000000100287547 */ /* 0x000fea000b800000 */
[----:B------:R-:W2:Y:S02]  /*0200*/  LDCU.64 UR4, c[0x0][0x8a8] ;  /* 0x00011500ff0477ac */ /* 0x000ea40008000a00 */
[----:B--2---:R-:W-:-:S04]  /*0210*/  UISETP.NE.U32.AND UP0, UPT, UR4, URZ, UPT ;  /* 0x000000ff0400728c */ /* 0x004fc8000bf05070 */
[----:B------:R-:W-:-:S09]  /*0220*/  UISETP.NE.AND.EX UP0, UPT, UR5, URZ, UPT, UP0 ;  /* 0x000000ff0500728c */ /* 0x000fd2000bf05300 */
[----:B------:R-:W-:Y:S05]  /*0230*/  BRA.U !UP0, `(.L_x_3) ;  /* 0x0000000108107547 */ /* 0x000fea000b800000 */
[----:B------:R-:W2:Y:S01]  /*0240*/  LDC.64 R24, c[0x0][0x8a8] ;  /* 0x00022a00ff187b82 */ /* 0x000ea20000000a00 */
[----:B------:R-:W2:Y:S02]  /*0250*/  LDCU.64 UR4, c[0x0][0x358] ;  /* 0x00006b00ff0477ac */ /* 0x000ea40008000a00 */
[----:B--2---:R2:W5:Y:S01]  /*0260*/  LDG.E R24, desc[UR4][R24.64] ;  /* 0x0000000418187981 */ /* 0x004562000c1e1900 */
[----:B------:R-:W-:Y:S05]  /*0270*/  BRA `(.L_x_2) ;  /* 0x0000000000087947 */ /* 0x000fea0003800000 */
.L_x_3:
[----:B------:R-:W2:Y:S02]  /*0280*/  LDCU UR4, c[0x0][0x8a0] ;  /* 0x00011400ff0477ac */ /* 0x000ea40008000800 */
[----:B--2---:R-:W-:Y:S02]  /*0290*/  MOV R24, UR4 ;  /* 0x0000000400187c02 */ /* 0x004fe40008000f00 */
.L_x_2:
[----:B------:R-:W-:Y:S01]  /*02a0*/  IMAD.U32 R3, RZ, RZ, UR18 ;  /* 0x00000012ff037e24 */ /* 0x000fe2000f8e00ff */
[----:B------:R-:W-:Y:S04]  /*02b0*/  BSSY.RECONVERGENT B0, `(.L_x_4) ;  /* 0x000000c000007945 */ /* 0x000fe80003800200 */
[C---:B------:R-:W-:Y:S02]  /*02c0*/  ISETP.NE.OR P2, PT, R3.reuse, 0x1, !P1 ;  /* 0x000000010300780c */ /* 0x040fe40004f45670 */
[----:B------:R-:W-:-:S11]  /*02d0*/  ISETP.NE.OR P0, PT, R3, 0x3, !P1 ;  /* 0x000000030300780c */ /* 0x000fd60004f05670 */
[----:B------:R-:W-:Y:S05]  /*02e0*/  @P2 BRA `(.L_x_5) ;  /* 0x0000000000202947 */ /* 0x000fea0003800000 */
[----:B------:R-:W3:Y:S02]  /*02f0*/  LDCU.64 UR4, c[0x0][0x348] ;  /* 0x00006900ff0477ac */ /* 0x000ee40008000a00 */
[----:B---3--:R-:W-:Y:S02]  /*0300*/  UIADD3 UR6, UP1, UPT, UR4, 0x80, URZ ;  /* 0x0000008004067890 */ /* 0x008fe4000ff3e0ff */
[----:B------:R-:W-:Y:S02]  /*0310*/  UIADD3 UR4, UP0, UPT, UR4, 0x180, URZ ;  /* 0x0000018004047890 */ /* 0x000fe4000ff1e0ff */
[----:B------:R-:W-:Y:S02]  /*0320*/  UIADD3.X UR7, UPT, UPT, URZ, UR5, URZ, UP1, !UPT ;  /* 0x00000005ff077290 */ /* 0x000fe40008ffe4ff */
[----:B------:R-:W-:-:S07]  /*0330*/  UIADD3.X UR5, UPT, UPT, URZ, UR5, URZ, UP0, !UPT ;  /* 0x00000005ff057290 */ /* 0x000fce00087fe4ff */
[----:B------:R3:W-:Y:S02]  /*0340*/  UTMACCTL.PF [UR6] ;  /* 0x00000000060079b9 */ /* 0x0007e40008040000 */
[----:B------:R3:W-:Y:S02]  /*0350*/  UTMACCTL.PF [UR4] ;  /* 0x00000000040079b9 */ /* 0x0007e40008040000 */
[----:B---3--:R-:W-:Y:S01]  /*0360*/  NOP ;  /* 0x0000000000007918 */ /* 0x008fe20000000000 */
.L_x_5:
[----:B------:R-:W-:Y:S05]  /*0370*/  BSYNC.RECONVERGENT B0 ;  /* 0x0000000000007941 */ /* 0x000fea0003800200 */
.L_x_4:
[----:B------:R-:W-:Y:S04]  /*0380*/  BSSY.RECONVERGENT B0, `(.L_x_6) ;  /* 0x000000a000007945 */ /* 0x000fe80003800200 */
        /* <DEDUP_REMOVED lines=9> */
.L_x_7:
[----:B------:R-:W-:Y:S05]  /*0420*/  BSYNC.RECONVERGENT B0 ;  /* 0x0000000000007941 */ /* 0x000fea0003800200 */
.L_x_6:
[----:B------:R-:W3:Y:S01]  /*0430*/  LDCU.64 UR4, c[0x0][0x888] ;  /* 0x00011100ff0477ac */ /* 0x000ee20008000a00 */
[----:B------:R-:W-:Y:S02]  /*0440*/  UISETP.EQ.U32.AND UP1, UPT, UR8, URZ, UPT ;  /* 0x000000ff0800728c */ /* 0x000fe4000bf22070 */
[----:B------:R-:W-:Y:S02]  /*0450*/  UPLOP3.LUT UP3, UPT, UPT, UPT, UPT, 0x80, 0x8 ;  /* 0x000000000008789c */ /* 0x000fe40003f6f070 */
[----:B---3--:R-:W-:-:S04]  /*0460*/  UISETP.NE.U32.AND UP0, UPT, UR4, URZ, UPT ;  /* 0x000000ff0400728c */ /* 0x008fc8000bf05070 */
[----:B------:R-:W-:-:S04]  /*0470*/  UISETP.NE.AND.EX UP0, UPT, UR5, URZ, UPT, UP0 ;  /* 0x000000ff0500728c */ /* 0x000fc8000bf05300 */
[----:B------:R-:W-:-:S04]  /*0480*/  UISETP.EQ.OR.EX UP2, UPT, UR9, URZ, !UP0, UP1 ;  /* 0x000000ff0900728c */ /* 0x000fc8000c742710 */
[----:B------:R-:W-:-:S06]  /*0490*/  UP2UR UR4, UPR, URZ, 0x4 ;  /* 0x00000004ff047883 */ /* 0x000fcc0008000000 */
[----:B------:R-:W-:Y:S01]  /*04a0*/  MOV R56, UR4 ;  /* 0x0000000400387c02 */ /* 0x000fe20008000f00 */
[----:B------:R-:W-:Y:S06]  /*04b0*/  BRA.U !UP2, `(.L_x_8) ;  /* 0x000000010a207547 */ /* 0x000fec000b800000 */
[----:B------:R-:W-:Y:S01]  /*04c0*/  UISETP.NE.U32.AND UP1, UPT, UR8, URZ, UPT ;  /* 0x000000ff0800728c */ /* 0x000fe2000bf25070 */
[----:B-----5:R-:W-:Y:S01]  /*04d0*/  FSETP.NEU.AND P0, PT, R27, RZ, PT ;  /* 0x000000ff1b00720b */ /* 0x020fe20003f0d000 */
[----:B------:R-:W-:Y:S02]  /*04e0*/  USEL UR4, URZ, 0xffffffff, UP0 ;  /* 0xffffffffff047887 */ /* 0x000fe40008000000 */
[----:B------:R-:W-:-:S10]  /*04f0*/  UISETP.NE.AND.EX UP1, UPT, UR9, URZ, UPT, UP1 ;  /* 0x000000ff0900728c */ /* 0x000fd4000bf25310 */
[----:B------:R-:W-:Y:S01]  /*0500*/  VOTEU.ANY UP0, P0 ;  /* 0x0000000000ff7886 */ /* 0x000fe20000000100 */
[----:B------:R-:W-:-:S04]  /*0510*/  @!UP1 USEL UR4, URZ, 0xffffffff, UP0 ;  /* 0xffffffffff049887 */ /* 0x000fc80008000000 */
[----:B------:R-:W-:-:S04]  /*0520*/  ULOP3.LUT UR4, UR4, 0x1, URZ, 0xc0, !UPT ;  /* 0x0000000104047892 */ /* 0x000fc8000f8ec0ff */
[----:B------:R-:W-:-:S11]  /*0530*/  UISETP.NE.U32.AND UP3, UPT, UR4, 0x1, UPT ;  /* 0x000000010400788c */ /* 0x000fd6000bf65070 */
.L_x_8:
[----:B------:R-:W3:Y:S01]  /*0540*/  SHFL.IDX PT, R3, R53, RZ, 0x1f ;  /* 0x00001fff35037589 */ /* 0x000ee200000e0000 */
[----:B------:R-:W-:Y:S01]  /*0550*/  R2UR UR4, R2 ;  /* 0x00000000020472ca */ /* 0x000fe200000e0000 */
[----:B------:R-:W-:-:S04]  /*0560*/  UISETP.NE.AND UP0, UPT, UR18, 0x2, UPT ;  /* 0x000000021200788c */ /* 0x000fc8000bf05270 */
[----:B------:R-:W-:-:S08]  /*0570*/  USEL UR46, URZ, 0x1, UP0 ;  /* 0x00000001ff2e7887 */ /* 0x000fd00008000000 */
[----:B------:R-:W-:-:S06]  /*0580*/  UISETP.EQ.AND UP1, UPT, UR4, URZ, !UP0 ;  /* 0x000000ff0400728c */ /* 0x000fcc000c722270 */
[----:B------:R-:W-:Y:S02]  /*0590*/  PLOP3.LUT P4, PT, P1, PT, UP1, 0x80, 0x8 ;  /* 0x000000000008781c */ /* 0x000fe40000f8f018 */
[----:B---3--:R-:W-:-:S13]  /*05a0*/  ISETP.NE.AND P0, PT, R3, RZ, PT ;  /* 0x000000ff0300720c */ /* 0x008fda0003f05270 */
[----:B------:R-:W-:Y:S05]  /*05b0*/  @P0 BRA `(.L_x_9) ;  /* 0x0000000000440947 */ /* 0x000fea0003800000 */
[----:B------:R-:W-:Y:S01]  /*05c0*/  UMOV UR4, 0x400 ;  /* 0x0000040000047882 */ /* 0x000fe20000000000 */
[----:B------:R-:W-:Y:S01]  /*05d0*/  UMOV UR8, 0x1 ;  /* 0x0000000100087882 */ /* 0x000fe20000000000 */
[----:B------:R-:W-:Y:S01]  /*05e0*/  UMOV UR6, 0x2 ;  /* 0x0000000200067882 */ /* 0x000fe20000000000 */
[----:B------:R-:W-:Y:S02]  /*05f0*/  ULEA UR4, UR61, UR4, 0x18 ;  /* 0x000000043d047291 */ /* 0x000fe4000f8ec0ff */
[----:B------:R-:W-:-:S04]  /*0600*/  UIADD3 UR8, UPT, UPT, -UR8, 0x100000, URZ ;  /* 0x0010000008087890 */ /* 0x000fc8000fffe1ff */
[----:B------:R-:W-:Y:S02]  /*0610*/  USHF.L.U32 UR9, UR8, 0xb, URZ ;  /* 0x0000000b08097899 */ /* 0x000fe400080006ff */
[----:B------:R-:W-:Y:S02]  /*0620*/  USHF.L.U32 UR8, UR8, 0x1, URZ ;  /* 0x0000000108087899 */ /* 0x000fe400080006ff */
[----:B------:R-:W-:-:S04]  /*0630*/  UIADD3 UR6, UPT, UPT, -UR6, 0x100000, URZ ;  /* 0x0010000006067890 */ /* 0x000fc8000fffe1ff */
[----:B------:R-:W-:Y:S02]  /*0640*/  USHF.L.U32 UR7, UR6, 0xb, URZ ;  /* 0x0000000b06077899 */ /* 0x000fe400080006ff */
[----:B------:R-:W-:Y:S01]  /*0650*/  USHF.L.U32 UR6, UR6, 0x1, URZ ;  /* 0x0000000106067899 */ /* 0x000fe200080006ff */
[----:B------:R-:W-:Y:S01]  /*0660*/  ELECT P0, URZ, PT ;  /* 0x0000000000ff782f */ /* 0x000fe20003800000 */
[----:B------:R-:W3:Y:S02]  /*0670*/  FENCE.VIEW.ASYNC.S ;  /* 0x00000000000073c6 */ /* 0x000ee40000000000 */
[----:B---3--:R3:W4:Y:S08]  /*0680*/  SYNCS.EXCH.64 URZ, [UR4], UR8 ;  /* 0x0000000804ff75b2 */ /* 0x0087300008000100 */
[----:B------:R3:W1:Y:S01]  /*0690*/  SYNCS.EXCH.64 URZ, [UR4+0x10], UR6 ;  /* 0x0000100604ff75b2 */ /* 0x0006620008000100 */
[----:B------:R3:W1:Y:S01]  /*06a0*/  SYNCS.EXCH.64 URZ, [UR4+0x8], UR8 ;  /* 0x0000080804ff75b2 */ /* 0x0006620008000100 */
[----:B------:R3:W1:Y:S01]  /*06b0*/  SYNCS.EXCH.64 URZ, [UR4+0x18], UR6 ;  /* 0x0000180604ff75b2 */ /* 0x0006620008000100 */
[----:B------:R-:W-:Y:S01]  /*06c0*/  NOP ;  /* 0x0000000000007918 */ /* 0x000fe20000000000 */
.L_x_9:
[----:B------:R-:W2:Y:S01]  /*06d0*/  SHFL.IDX PT, R3, R53, RZ, 0x1f ;  /* 0x00001fff35037589 */ /* 0x000ea200000e0000 */
[----:B------:R-:W-:Y:S01]  /*06e0*/  NOP ;  /* 0x0000000000007918 */ /* 0x000fe20000000000 */
[----:B--2---:R-:W-:-:S13]  /*06f0*/  ISETP.NE.AND P0, PT, R3, 0x1, PT ;  /* 0x000000010300780c */ /* 0x004fda0003f05270 */
[----:B------:R-:W-:Y:S05]  /*0700*/  @P0 BRA `(.L_x_10) ;  /* 0x0000000000540947 */ /* 0x000fea0003800000 */
[----:B---3--:R-:W-:Y:S01]  /*0710*/  UMOV UR4, 0x400 ;  /* 0x0000040000047882 */ /* 0x008fe20000000000 */
        /* <DEDUP_REMOVED lines=10> */
[----:B------:R-:W2:Y:S02]  /*07c0*/  FENCE.VIEW.ASYNC.S ;  /* 0x00000000000073c6 */ /* 0x000ea40000000000 */
[----:B--2---:R2:W3:Y:S08]  /*07d0*/  SYNCS.EXCH.64 URZ, [UR4+0x20], UR8 ;  /* 0x0000200804ff75b2 */ /* 0x0044f00008000100 */
[----:B------:R2:W1:Y:S01]  /*07e0*/  SYNCS.EXCH.64 URZ, [UR4+0x40], UR6 ;  /* 0x0000400604ff75b2 */ /* 0x0004620008000100 */
[----:B------:R2:W1:Y:S01]  /*07f0*/  SYNCS.EXCH.64 URZ, [UR4+0x28], UR8 ;  /* 0x0000280804ff75b2 */ /* 0x0004620008000100 */
[----:B------:R2:W1:Y:S01]  /*0800*/  SYNCS.EXCH.64 URZ, [UR4+0x48], UR6 ;  /* 0x0000480604ff75b2 */ /* 0x0004620008000100 */
[----:B------:R2:W1:Y:S01]  /*0810*/  SYNCS.EXCH.64 URZ, [UR4+0x30], UR8 ;  /* 0x0000300804ff75b2 */ /* 0x0004620008000100 */
[----:B------:R2:W1:Y:S01]  /*0820*/  SYNCS.EXCH.64 URZ, [UR4+0x50], UR6 ;  /* 0x0000500604ff75b2 */ /* 0x0004620008000100 */
[----:B------:R2:W1:Y:S01]  /*0830*/  SYNCS.EXCH.64 URZ, [UR4+0x38], UR8 ;  /* 0x0000380804ff75b2 */ /* 0x0004620008000100 */
[----:B------:R2:W1:Y:S01]  /*0840*/  SYNCS.EXCH.64 URZ, [UR4+0x58], UR6 ;  /* 0x0000580604ff75b2 */ /* 0x0004620008000100 */
[----:B------:R-:W-:Y:S01]  /*0850*/  NOP ;  /* 0x0000000000007918 */ /* 0x000fe20000000000 */
.L_x_10:
[----:B------:R-:W4:Y:S01]  /*0860*/  SHFL.IDX PT, R3, R53, RZ, 0x1f ;  /* 0x00001fff35037589 */ /* 0x000f2200000e0000 */
[----:B------:R-:W-:Y:S01]  /*0870*/  NOP ;  /* 0x0000000000007918 */ /* 0x000fe20000000000 */
[----:B----4-:R-:W-:-:S13]  /*0880*/  ISETP.NE.AND P0, PT, R3, 0x3, PT ;  /* 0x000000030300780c */ /* 0x010fda0003f05270 */
[----:B------:R-:W-:Y:S05]  /*0890*/  @P0 BRA `(.L_x_11) ;  /* 0x00000000002c0947 */ /* 0x000fea0003800000 */
[----:B--23--:R-:W-:Y:S01]  /*08a0*/  UMOV UR6, 0x400 ;  /* 0x0000040000067882 */ /* 0x00cfe20000000000 */
[----:B------:R-:W-:Y:S01]  /*08b0*/  UMOV UR4, 0x20 ;  /* 0x0000002000047882 */ /* 0x000fe20000000000 */
[----:B------:R-:W-:Y:S02]  /*08c0*/  ULEA UR6, UR61, UR6, 0x18 ;  /* 0x000000063d067291 */ /* 0x000fe4000f8ec0ff */
[----:B------:R-:W-:-:S04]  /*08d0*/  UIADD3 UR4, UPT, UPT, -UR4, 0x100000, URZ ;  /* 0x0010000004047890 */ /* 0x000fc8000fffe1ff */
[----:B------:R-:W-:Y:S02]  /*08e0*/  USHF.L.U32 UR5, UR4, 0xb, URZ ;  /* 0x0000000b04057899 */ /* 0x000fe400080006ff */
[----:B------:R-:W-:Y:S01]  /*08f0*/  USHF.L.U32 UR4, UR4, 0x1, URZ ;  /* 0x0000000104047899 */ /* 0x000fe200080006ff */
[----:B------:R-:W-:Y:S01]  /*0900*/  ELECT P0, URZ, PT ;  /* 0x0000000000ff782f */ /* 0x000fe20003800000 */
[----:B------:R-:W2:Y:S10]  /*0910*/  FENCE.VIEW.ASYNC.S ;  /* 0x00000000000073c6 */ /* 0x000eb40000000000 */
[----:B--2---:R4:W2:Y:S01]  /*0920*/  SYNCS.EXCH.64 URZ, [UR6+0x60], UR4 ;  /* 0x0000600406ff75b2 */ /* 0x0048a20008000100 */
[----:B------:R4:W3:Y:S02]  /*0930*/  SYNCS.EXCH.64 URZ, [UR6+0x68], UR4 ;  /* 0x0000680406ff75b2 */ /* 0x0008e40008000100 */
[----:B----4-:R-:W-:Y:S01]  /*0940*/  NOP ;  /* 0x0000000000007918 */ /* 0x010fe20000000000 */
.L_x_11:
[----:B------:R-:W4:Y:S01]  /*0950*/  SHFL.IDX PT, R3, R53, RZ, 0x1f ;  /* 0x00001fff35037589 */ /* 0x000f2200000e0000 */
[----:B------:R-:W-:Y:S01]  /*0960*/  NOP ;  /* 0x0000000000007918 */ /* 0x000fe20000000000 */
[----:B----4-:R-:W-:-:S13]  /*0970*/  ISETP.NE.AND P0, PT, R3, 0x4, PT ;  /* 0x000000040300780c */ /* 0x010fda0003f05270 */
[----:B------:R-:W-:Y:S05]  /*0980*/  @P0 BRA `(.L_x_12) ;  /* 0x0000000000480947 */ /* 0x000fea0003800000 */
[----:B--23--:R-:W-:Y:S01]  /*0990*/  UMOV UR4, 0x3a0 ;  /* 0x000003a000047882 */ /* 0x00cfe20000000000 */
[----:B------:R-:W-:Y:S01]  /*09a0*/  UMOV UR6, 0x400 ;  /* 0x0000040000067882 */ /* 0x000fe20000000000 */
[----:B------:R-:W-:Y:S01]  /*09b0*/  USEL UR4, UR4, 0x320, UP3 ;  /* 0x0000032004047887 */ /* 0x000fe20009800000 */
        /* <DEDUP_REMOVED lines=10> */
[----:B--2---:R4:W2:Y:S08]  /*0a60*/  SYNCS.EXCH.64 URZ, [UR6+0x70], UR8 ;  /* 0x0000700806ff75b2 */ /* 0x0048b00008000100 */
[----:B------:R4:W3:Y:S01]  /*0a70*/  SYNCS.EXCH.64 URZ, [UR6+0x80], UR4 ;  /* 0x0000800406ff75b2 */ /* 0x0008e20008000100 */
[----:B------:R4:W1:Y:S01]  /*0a80*/  SYNCS.EXCH.64 URZ, [UR6+0x78], UR8 ;  /* 0x0000780806ff75b2 */ /* 0x0008620008000100 */
[----:B------:R4:W1:Y:S02]  /*0a90*/  SYNCS.EXCH.64 URZ, [UR6+0x88], UR4 ;  /* 0x0000880406ff75b2 */ /* 0x0008640008000100 */
[----:B----4-:R-:W-:Y:S01]  /*0aa0*/  NOP ;  /* 0x0000000000007918 */ /* 0x010fe20000000000 */
.L_x_12:
[----:B------:R-:W4:Y:S01]  /*0ab0*/  SHFL.IDX PT, R3, R53, RZ, 0x1f ;  /* 0x00001fff35037589 */ /* 0x000f2200000e0000 */
[----:B------:R-:W-:Y:S01]  /*0ac0*/  NOP ;  /* 0x0000000000007918 */ /* 0x000fe20000000000 */
[----:B----4-:R-:W-:-:S13]  /*0ad0*/  ISETP.NE.AND P0, PT, R3, 0x5, PT ;  /* 0x000000050300780c */ /* 0x010fda0003f05270 */
[----:B------:R-:W-:Y:S05]  /*0ae0*/  @P0 BRA `(.L_x_13) ;  /* 0x0000000000540947 */ /* 0x000fea0003800000 */
[----:B--23--:R-:W-:Y:S01]  /*0af0*/  UMOV UR4, 0x400 ;  /* 0x0000040000047882 */ /* 0x00cfe20000000000 */
        /* <DEDUP_REMOVED lines=14> */
[----:B------:R4:W1:Y:S01]  /*0be0*/  SYNCS.EXCH.64 URZ, [UR4+0xb8], UR8 ;  /* 0x0000b80804ff75b2 */ /* 0x0008620008000100 */
[----:B------:R4:W1:Y:S01]  /*0bf0*/  SYNCS.EXCH.64 URZ, [UR4+0xa0], UR6 ;  /* 0x0000a00604ff75b2 */ /* 0x0008620008000100 */
[----:B------:R4:W1:Y:S01]  /*0c00*/  SYNCS.EXCH.64 URZ, [UR4+0xc0], UR8 ;  /* 0x0000c00804ff75b2 */ /* 0x0008620008000100 */
[----:B------:R4:W1:Y:S01]  /*0c10*/  SYNCS.EXCH.64 URZ, [UR4+0xa8], UR6 ;  /* 0x0000a80604ff75b2 */ /* 0x0008620008000100 */
[----:B------:R4:W1:Y:S02]  /*0c20*/  SYNCS.EXCH.64 URZ, [UR4+0xc8], UR8 ;  /* 0x0000c80804ff75b2 */ /* 0x0008640008000100 */
[----:B----4-:R-:W-:Y:S01]  /*0c30*/  NOP ;  /* 0x0000000000007918 */ /* 0x010fe20000000000 */
.L_x_13:
[----:B------:R-:W4:Y:S01]  /*0c40*/  SHFL.IDX PT, R3, R53, RZ, 0x1f ;  /* 0x00001fff35037589 */ /* 0x000f2200000e0000 */
[----:B------:R-:W-:Y:S01]  /*0c50*/  ISETP.NE.OR P1, PT, RZ, UR18, !P1 ;  /* 0x00000012ff007c0c */ /* 0x000fe2000cf25670 */
        /* <DEDUP_REMOVED lines=12> */
[----:B------:R4:W3:Y:S01]  /*0d20*/  SYNCS.EXCH.64 URZ, [UR4+0xe0], UR6 ;  /* 0x0000e00604ff75b2 */ /* 0x0008e20008000100 */
[----:B------:R4:W1:Y:S01]  /*0d30*/  SYNCS.EXCH.64 URZ, [UR4+0xd8], UR6 ;  /* 0x0000d80604ff75b2 */ /* 0x0008620008000100 */
[----:B------:R4:W1:Y:S02]  /*0d40*/  SYNCS.EXCH.64 URZ, [UR4+0xe8], UR6 ;  /* 0x0000e80604ff75b2 */ /* 0x0008640008000100 */
[----:B----4-:R-:W-:Y:S01]  /*0d50*/  NOP ;  /* 0x0000000000007918 */ /* 0x010fe20000000000 */
.L_x_14:
[----:B------:R-:W-:Y:S01]  /*0d60*/  VOTEU.ALL UP0, P1 ;  /* 0x0000000000ff7886 */ /* 0x000fe20000800000 */
[----:B--23--:R-:W-:Y:S01]  /*0d70*/  UMOV UR4, 0x20 ;  /* 0x0000002000047882 */ /* 0x00cfe20000000000 */
[----:B------:R-:W2:Y:S01]  /*0d80*/  LDCU UR7, c[0x0][0x36c] ;  /* 0x00006d80ff0777ac */ /* 0x000ea20008000800 */
[----:B------:R-:W-:Y:S01]  /*0d90*/  NOP ;  /* 0x0000000000007918 */ /* 0x000fe20000000000 */
[----:B-1----:R-:W-:Y:S01]  /*0da0*/  LOP3.LUT R5, R66, 0x1f, RZ, 0xc0, !PT ;  /* 0x0000001f42057812 */ /* 0x002fe200078ec0ff */
[----:B------:R-:W-:Y:S01]  /*0db0*/  @!UP0 UMOV UR6, 0x400 ;  /* 0x0000040000068882 */ /* 0x000fe20000000000 */
[----:B------:R-:W-:-:S04]  /*0dc0*/  @!UP0 UIADD3 UR4, UPT, UPT, -UR4, 0x100000, URZ ;  /* 0x0010000004048890 */ /* 0x000fc8000fffe1ff */
[----:B------:R-:W-:Y:S02]  /*0dd0*/  @!UP0 USHF.L.U32 UR5, UR4, 0xb, URZ ;  /* 0x0000000b04058899 */ /* 0x000fe400080006ff */
[----:B------:R-:W-:Y:S02]  /*0de0*/  @!UP0 USHF.L.U32 UR4, UR4, 0x1, URZ ;  /* 0x0000000104048899 */ /* 0x000fe400080006ff */
[----:B------:R-:W-:Y:S01]  /*0df0*/  @!UP0 ULEA UR6, UR61, UR6, 0x18 ;  /* 0x000000063d068291 */ /* 0x000fe2000f8ec0ff */
[----:B------:R-:W-:Y:S01]  /*0e00*/  VOTEU.ALL UP0, P1 ;  /* 0x0000000000ff7886 */ /* 0x000fe20000800000 */
[----:B------:R-:W-:Y:S02]  /*0e10*/  UISETP.NE.AND UP4, UPT, UR18, URZ, UPT ;  /* 0x000000ff1200728c */ /* 0x000fe4000bf85270 */
[----:B--2---:R-:W-:Y:S01]  /*0e20*/  UISETP.EQ.U32.AND UP5, UPT, UR7, 0x1, UPT ;  /* 0x000000010700788c */ /* 0x004fe2000bfa2070 */
[----:B------:R-:W1:Y:S07]  /*0e30*/  FENCE.VIEW.ASYNC.S ;  /* 0x00000000000073c6 */ /* 0x000e6e0000000000 */
[----:B-1----:R1:W2:Y:S01]  /*0e40*/  @!UP0 SYNCS.EXCH.64 URZ, [UR6+0xf0], UR4 ;  /* 0x0000f00406ff85b2 */ /* 0x0022a20008000100 */
[----:B------:R-:W-:Y:S05]  /*0e50*/  BRA.U !UP5, `(.L_x_15) ;  /* 0x000000010d087547 */ /* 0x000fea000b800000 */
[----:B--2---:R-:W-:Y:S01]  /*0e60*/  UCGABAR_ARV ;  /* 0x00000000000079c7 */ /* 0x004fe20008000000 */
[----:B------:R-:W-:Y:S05]  /*0e70*/  BRA `(.L_x_16) ;  /* 0x0000000000047947 */ /* 0x000fea0003800000 */
.L_x_15:
[----:B--2---:R-:W-:Y:S01]  /*0e80*/  NOP ;  /* 0x0000000000007918 */ /* 0x004fe20000000000 */
.L_x_16:
[----:B------:R-:W2:Y:S01]  /*0e90*/  S2UR UR21, SR_CTAID.X ;  /* 0x00000000001579c3 */ /* 0x000ea20000002500 */
[----:B------:R-:W-:-:S05]  /*0ea0*/  CS2R.32 R55, SR_CgaSize ;  /* 0x0000000000377805 */ /* 0x000fca0000008a00 */
[----:B------:R-:W-:-:S05]  /*0eb0*/  IMAD R55, R55, -0xa0, RZ ;  /* 0xffffff6037377824 */ /* 0x000fca00078e02ff */
[----:B-1----:R-:W-:-:S14]  /*0ec0*/  R2UR UR5, R55 ;  /* 0x00000000370572ca */ /* 0x002fdc00000e0000 */
[----:B------:R-:W1:Y:S01]  /*0ed0*/  LDCU UR5, c[0x0][UR5+0x2b0] ;  /* 0x00005600050577ac */ /* 0x000e620008000800 */
[----:B------:R-:W-:Y:S02]  /*0ee0*/  R2UR UR10, R2 ;  /* 0x00000000020a72ca */ /* 0x000fe400000e0000 */
[----:B------:R-:W-:-:S05]  /*0ef0*/  CS2R.32 R55, SR_CgaSize ;  /* 0x0000000000377805 */ /* 0x000fca0000008a00 */
[----:B------:R-:W-:-:S05]  /*0f00*/  IMAD R55, R55, -0xa0, RZ ;  /* 0xffffff6037377824 */ /* 0x000fca00078e02ff */
[----:B------:R-:W-:-:S14]  /*0f10*/  R2UR UR4, R55 ;  /* 0x00000000370472ca */ /* 0x000fdc00000e0000 */
[----:B------:R-:W3:Y:S01]  /*0f20*/  LDCU UR4, c[0x0][UR4+0x2b4] ;  /* 0x00005680040477ac */ /* 0x000ee20008000800 */
[----:B------:R-:W4:Y:S01]  /*0f30*/  S2UR UR7, SR_CTAID.Y ;  /* 0x00000000000779c3 */ /* 0x000f220000002600 */
[----:B------:R-:W-:-:S05]  /*0f40*/  CS2R.32 R55, SR_CgaSize ;  /* 0x0000000000377805 */ /* 0x000fca0000008a00 */
[----:B------:R-:W-:-:S05]  /*0f50*/  IMAD R55, R55, -0xa0, RZ ;  /* 0xffffff6037377824 */ /* 0x000fca00078e02ff */
[----:B------:R-:W-:-:S14]  /*0f60*/  R2UR UR8, R55 ;  /* 0x00000000370872ca */ /* 0x000fdc00000e0000 */
[----:B------:R-:W3:Y:S01]  /*0f70*/  LDCU UR8, c[0x0][UR8+0x2a0] ;  /* 0x00005400080877ac */ /* 0x000ee20008000800 */
[----:B------:R-:W-:-:S05]  /*0f80*/  CS2R.32 R55, SR_CgaSize ;  /* 0x0000000000377805 */ /* 0x000fca0000008a00 */
[----:B------:R-:W-:-:S05]  /*0f90*/  IMAD R55, R55, -0xa0, RZ ;  /* 0xffffff6037377824 */ /* 0x000fca00078e02ff */
[----:B------:R-:W-:-:S14]  /*0fa0*/  R2UR UR9, R55 ;  /* 0x00000000370972ca */ /* 0x000fdc00000e0000 */
[----:B------:R-:W3:Y:S01]  /*0fb0*/  LDCU UR9, c[0x0][UR9+0x2a4] ;  /* 0x00005480090977ac */ /* 0x000ee20008000800 */
[----:B------:R-:W3:Y:S01]  /*0fc0*/  S2UR UR60, SR_CTAID.Z ;  /* 0x00000000003c79c3 */ /* 0x000ee20000002700 */
[----:B------:R-:W-:Y:S01]  /*0fd0*/  UISETP.GT.U32.AND UP0, UPT, UR10, 0xffff, UPT ;  /* 0x0000ffff0a00788c */ /* 0x000fe2000bf04070 */
[----:B------:R-:W3:Y:S01]  /*0fe0*/  LDCU UR19, c[0x0][0xb24] ;  /* 0x00016480ff1377ac */ /* 0x000ee20008000800 */
[----:B------:R-:W-:Y:S01]  /*0ff0*/  USHF.L.U32 UR31, UR61, 0xa, URZ ;  /* 0x0000000a3d1f7899 */ /* 0x000fe200080006ff */
[----:B--2---:R-:W-:Y:S01]  /*1000*/  I2FP.F32.U32 R4, UR21 ;  /* 0x0000001500047c45 */ /* 0x004fe20008201000 */
[----:B------:R-:W-:Y:S01]  /*1010*/  UMOV UR28, 0x5 ;  /* 0x00000005001c7882 */ /* 0x000fe20000000000 */
[----:B------:R-:W2:Y:S03]  /*1020*/  LDCU UR39, c[0x0][0xb24] ;  /* 0x00016480ff2777ac */ /* 0x000ea60008000800 */
[----:B-1----:R-:W-:Y:S01]  /*1030*/  FMUL R4, R4, UR5 ;  /* 0x0000000504047c20 */ /* 0x002fe20008400000 */
[----:B------:R-:W-:Y:S01]  /*1040*/  USEL UR5, UR10, 0xffff, !UP0 ;  /* 0x0000ffff0a057887 */ /* 0x000fe2000c000000 */
[----:B----4-:R-:W-:Y:S01]  /*1050*/  I2FP.F32.U32 R3, UR7 ;  /* 0x0000000700037c45 */ /* 0x010fe20008201000 */
[----:B------:R-:W1:Y:S03]  /*1060*/  LDCU UR23, c[0x0][0xb30] ;  /* 0x00016600ff1777ac */ /* 0x000e660008000800 */
[----:B------:R-:W4:Y:S01]  /*1070*/  F2I.U32.TRUNC.NTZ R4, R4 ;  /* 0x0000000400047305 */ /* 0x000f22000020f000 */
[----:B---3--:R-:W-:Y:S01]  /*1080*/  FMUL R3, R3, UR4 ;  /* 0x0000000403037c20 */ /* 0x008fe20008400000 */
[----:B------:R-:W-:-:S02]  /*1090*/  ULOP3.LUT UR30, UR5, 0xffff, URZ, 0xc0, !UPT ;  /* 0x0000ffff051e7892 */ /* 0x000fc4000f8ec0ff */
[----:B------:R-:W-:Y:S01]  /*10a0*/  UISETP.GE.AND UP2, UPT, UR19, 0x1, UPT ;  /* 0x000000011300788c */ /* 0x000fe2000bf46270 */
[----:B------:R-:W-:-:S03]  /*10b0*/  UMOV UR20, UR7 ;  /* 0x0000000700147c82 */ /* 0x000fc60008000000 */
[----:B------:R-:W3:Y:S01]  /*10c0*/  F2I.U32.TRUNC.NTZ R3, R3 ;  /* 0x0000000300037305 */ /* 0x000ee2000020f000 */
[----:B------:R-:W-:Y:S01]  /*10d0*/  UMOV UR16, UR21 ;  /* 0x0000001500107c82 */ /* 0x000fe20008000000 */
[----:B----4-:R-:W-:Y:S02]  /*10e0*/  R2UR UR4, R4 ;  /* 0x00000000040472ca */ /* 0x010fe400000e0000 */
[----:B------:R-:W-:Y:S02]  /*10f0*/  PRMT R4, RZ, 0x7610, R4 ;  /* 0x00007610ff047816 */ /* 0x000fe40000000004 */
[----:B---3--:R-:W-:Y:S02]  /*1100*/  R2UR UR6, R3 ;  /* 0x00000000030672ca */ /* 0x008fe400000e0000 */
[----:B------:R-:W-:-:S07]  /*1110*/  PRMT R3, RZ, 0x7610, R3 ;  /* 0x00007610ff037816 */ /* 0x000fce0000000003 */
[----:B------:R-:W-:-:S04]  /*1120*/  UIADD3 UR5, UPT, UPT, -UR4, URZ, URZ ;  /* 0x000000ff04057290 */ /* 0x000fc8000fffe1ff */
[----:B------:R-:W-:Y:S02]  /*1130*/  UIMAD UR5, UR8, UR5, UR21 ;  /* 0x00000005080572a4 */ /* 0x000fe4000f8e0215 */
[----:B------:R-:W-:-:S04]  /*1140*/  UIADD3 UR4, UPT, UPT, -UR6, URZ, URZ ;  /* 0x000000ff06047290 */ /* 0x000fc8000fffe1ff */
[----:B------:R-:W-:Y:S01]  /*1150*/  IMAD.U32 R55, RZ, RZ, UR5 ;  /* 0x00000005ff377e24 */ /* 0x000fe2000f8e00ff */
[----:B------:R-:W-:-:S06]  /*1160*/  UIMAD UR4, UR9, UR4, UR7 ;  /* 0x00000004090472a4 */ /* 0x000fcc000f8e0207 */
[----:B------:R-:W-:Y:S01]  /*1170*/  IMAD.U32 R54, RZ, RZ, UR4 ;  /* 0x00000004ff367e24 */ /* 0x000fe2000f8e00ff */
[----:B-12---:R-:W-:Y:S06]  /*1180*/  BRA.U UP4, `(.L_x_17) ;  /* 0x0000000104447547 */ /* 0x006fec000b800000 */
[----:B------:R-:W-:Y:S02]  /*1190*/  R2UR UR4, R55 ;  /* 0x00000000370472ca */ /* 0x000fe400000e0000 */
[----:B------:R-:W-:-:S11]  /*11a0*/  R2UR UR8, R54 ;  /* 0x00000000360872ca */ /* 0x000fd600000e0000 */
[----:B------:R-:W-:Y:S02]  /*11b0*/  UISETP.GT.U32.AND UP0, UPT, UR4, 0x1, UPT ;  /* 0x000000010400788c */ /* 0x000fe4000bf04070 */
[----:B------:R-:W-:Y:S02]  /*11c0*/  ULOP3.LUT UR4, UR4, 0xfffffffe, URZ, 0xc0, !UPT ;  /* 0xfffffffe04047892 */ /* 0x000fe4000f8ec0ff */
[----:B------:R-:W-:Y:S02]  /*11d0*/  UISETP.NE.AND UP1, UPT, UR8, URZ, UP0 ;  /* 0x000000ff0800728c */ /* 0x000fe40008725270 */
[----:B------:R-:W-:Y:S02]  /*11e0*/  UISETP.NE.AND UP0, UPT, UR8, 0x1, UP0 ;  /* 0x000000010800788c */ /* 0x000fe40008705270 */
[----:B------:R-:W-:Y:S02]  /*11f0*/  USEL UR7, URZ, 0x1, UP1 ;  /* 0x00000001ff077887 */ /* 0x000fe40008800000 */
[----:B------:R-:W-:-:S02]  /*1200*/  USEL UR6, URZ, 0x4, UP0 ;  /* 0x00000004ff067887 */ /* 0x000fc40008000000 */
[----:B------:R-:W-:Y:S02]  /*1210*/  USEL UR5, URZ, 0x2, UP1 ;  /* 0x00000002ff057887 */ /* 0x000fe40008800000 */
[----:B------:R-:W-:Y:S02]  /*1220*/  ULEA UR4, UR8, UR4, 0x1 ;  /* 0x0000000408047291 */ /* 0x000fe4000f8e08ff */
[----:B------:R-:W-:Y:S02]  /*1230*/  USEL UR8, URZ, 0x8, UP0 ;  /* 0x00000008ff087887 */ /* 0x000fe40008000000 */
[----:B------:R-:W-:-:S03]  /*1240*/  UIADD3 UR5, UPT, UPT, UR5, UR6, UR7 ;  /* 0x0000000605057290 */ /* 0x000fc6000fffe007 */
[----:B------:R-:W-:Y:S01]  /*1250*/  UMOV UR6, 0x3 ;  /* 0x0000000300067882 */ /* 0x000fe20000000000 */
[----:B------:R-:W-:Y:S02]  /*1260*/  UIADD3 UR5, UPT, UPT, UR5, UR8, URZ ;  /* 0x0000000805057290 */ /* 0x000fe4000fffe0ff */
[----:B------:R-:W-:-:S04]  /*1270*/  USHF.L.U32 UR4, UR6, UR4, URZ ;  /* 0x0000000406047299 */ /* 0x000fc800080006ff */
[----:B------:R-:W-:Y:S02]  /*1280*/  IMAD.U32 R4, RZ, RZ, UR5 ;  /* 0x00000005ff047e24 */ /* 0x000fe4000f8e00ff */
[----:B------:R-:W-:Y:S02]  /*1290*/  IMAD.U32 R3, RZ, RZ, UR4 ;  /* 0x00000004ff037e24 */ /* 0x000fe4000f8e00ff */
.L_x_17:
[----:B------:R-:W-:Y:S05]  /*12a0*/  BRA.U !UP2, `(.L_x_18) ;  /* 0x000000010ad47547 */ /* 0x000fea000b800000 */
[----:B------:R-:W1:Y:S01]  /*12b0*/  LDCU.128 UR24, c[0x0][0xb10] ;  /* 0x00016200ff1877ac */ /* 0x000e620008000c00 */
[----:B------:R-:W2:Y:S01]  /*12c0*/  LDCU UR6, c[0x0][0x370] ;  /* 0x00006e00ff0677ac */ /* 0x000ea20008000800 */
[----:B------:R-:W3:Y:S01]  /*12d0*/  LDCU UR5, c[0x0][0x374] ;  /* 0x00006e80ff0577ac */ /* 0x000ee20008000800 */
[----:B------:R-:W4:Y:S01]  /*12e0*/  LDCU UR22, c[0x0][0xb0c] ;  /* 0x00016180ff1677ac */ /* 0x000f220008000800 */
[----:B------:R-:W4:Y:S01]  /*12f0*/  LDCU UR4, c[0x0][0xb20] ;  /* 0x00016400ff0477ac */ /* 0x000f220008000800 */
[----:B------:R-:W4:Y:S01]  /*1300*/  LDCU.64 UR8, c[0x0][0xb28] ;  /* 0x00016500ff0877ac */ /* 0x000f220008000a00 */
[----:B-1----:R-:W-:Y:S02]  /*1310*/  UISETP.NE.AND UP0, UPT, UR26, 0x1, UPT ;  /* 0x000000011a00788c */ /* 0x002fe4000bf05270 */
[----:B---3--:R-:W-:Y:S02]  /*1320*/  UIMAD.WIDE.U32 UR10, UR5, UR27, URZ ;  /* 0x0000001b050a72a5 */ /* 0x008fe4000f8e00ff */
[----:B--2---:R-:W-:-:S02]  /*1330*/  UIMAD.WIDE.U32 UR12, UR6, UR24, URZ ;  /* 0x00000018060c72a5 */ /* 0x004fc4000f8e00ff */
[----:B----4-:R-:W-:Y:S02]  /*1340*/  UISETP.NE.AND UP1, UPT, UR22, 0x1, UPT ;  /* 0x000000011600788c */ /* 0x010fe4000bf25270 */
[----:B------:R-:W-:Y:S01]  /*1350*/  UISETP.NE.AND UP2, UPT, UR19, 0x1, UPT ;  /* 0x000000011300788c */ /* 0x000fe2000bf45270 */
[----:B------:R-:W-:Y:S02]  /*1360*/  UMOV UR10, UR11 ;  /* 0x0000000b000a7c82 */ /* 0x000fe40008000000 */
[----:B------:R-:W-:Y:S01]  /*1370*/  UMOV UR12, UR13 ;  /* 0x0000000d000c7c82 */ /* 0x000fe20008000000 */
[----:B------:R-:W-:Y:S02]  /*1380*/  @UP0 USHF.R.U32.HI UR5, URZ, UR4, UR10 ;  /* 0x00000004ff050299 */ /* 0x000fe4000801160a */
[----:B------:R-:W-:Y:S02]  /*1390*/  UIMAD.WIDE.U32 UR16, UR20, UR27, URZ ;  /* 0x0000001b141072a5 */ /* 0x000fe4000f8e00ff */
[----:B------:R-:W-:-:S02]  /*13a0*/  UIMAD.WIDE.U32 UR10, UR5, UR8, URZ ;  /* 0x00000008050a72a5 */ /* 0x000fc4000f8e00ff */
[----:B------:R-:W-:Y:S02]  /*13b0*/  @UP1 USHF.R.U32.HI UR6, URZ, UR25, UR12 ;  /* 0x00000019ff061299 */ /* 0x000fe4000801160c */
[----:B------:R-:W-:Y:S02]  /*13c0*/  UIMAD.WIDE.U32 UR14, UR21, UR24, URZ ;  /* 0x00000018150e72a5 */ /* 0x000fe4000f8e00ff */
[----:B------:R-:W-:Y:S01]  /*13d0*/  UIMAD.WIDE.U32 UR12, UR6, UR8, URZ ;  /* 0x00000008060c72a5 */ /* 0x000fe2000f8e00ff */
[----:B------:R-:W-:Y:S01]  /*13e0*/  UMOV UR16, UR17 ;  /* 0x0000001100107c82 */ /* 0x000fe20008000000 */
[----:B------:R-:W-:Y:S01]  /*13f0*/  UMOV UR10, UR11 ;  /* 0x0000000b000a7c82 */ /* 0x000fe20008000000 */
[----:B------:R-:W-:Y:S02]  /*1400*/  USHF.R.U32.HI UR16, URZ, UR4, UR16 ;  /* 0x00000004ff107299 */ /* 0x000fe40008011610 */
[----:B------:R-:W-:Y:S02]  /*1410*/  @UP2 USHF.R.U32.HI UR5, URZ, UR9, UR10 ;  /* 0x00000009ff052299 */ /* 0x000fe4000801160a */
[----:B------:R-:W-:Y:S01]  /*1420*/  UMOV UR7, UR13 ;  /* 0x0000000d00077c82 */ /* 0x000fe20008000000 */
[----:B------:R-:W-:Y:S01]  /*1430*/  UMOV UR14, UR15 ;  /* 0x0000000f000e7c82 */ /* 0x000fe20008000000 */
[----:B------:R-:W-:-:S02]  /*1440*/  @UP2 USHF.R.U32.HI UR6, URZ, UR9, UR7 ;  /* 0x00000009ff062299 */ /* 0x000fc40008011607 */
[----:B------:R-:W-:Y:S02]  /*1450*/  USHF.R.U32.HI UR14, URZ, UR25, UR14 ;  /* 0x00000019ff0e7299 */ /* 0x000fe4000801160e */
[----:B------:R-:W-:Y:S02]  /*1460*/  USEL UR4, UR20, UR16, !UP0 ;  /* 0x0000001014047287 */ /* 0x000fe4000c000000 */
[----:B------:R-:W-:Y:S02]  /*1470*/  UIMAD UR7, UR5, UR19, URZ ;  /* 0x00000013050772a4 */ /* 0x000fe4000f8e02ff */
[----:B------:R-:W-:Y:S02]  /*1480*/  USEL UR5, UR21, UR14, !UP1 ;  /* 0x0000000e15057287 */ /* 0x000fe4000c800000 */
[----:B------:R-:W-:Y:S02]  /*1490*/  UIMAD UR12, UR6, UR19, URZ ;  /* 0x00000013060c72a4 */ /* 0x000fe4000f8e02ff */
[----:B------:R-:W-:-:S02]  /*14a0*/  UISETP.GE.AND UP0, UPT, UR4, UR7, UPT ;  /* 0x000000070400728c */ /* 0x000fc4000bf06270 */
[----:B------:R-:W-:Y:S02]  /*14b0*/  UIMAD.WIDE.U32 UR10, UR4, UR8, URZ ;  /* 0x00000008040a72a5 */ /* 0x000fe4000f8e00ff */
[----:B------:R-:W-:Y:S02]  /*14c0*/  UISETP.GE.OR UP0, UPT, UR5, UR12, UP0 ;  /* 0x0000000c0500728c */ /* 0x000fe40008706670 */
[----:B------:R-:W-:Y:S02]  /*14d0*/  UIMAD.WIDE.U32 UR12, UR5, UR8, URZ ;  /* 0x00000008050c72a5 */ /* 0x000fe4000f8e00ff */
[----:B------:R-:W-:Y:S01]  /*14e0*/  UIADD3 UR10, UPT, UPT, -UR4, URZ, URZ ;  /* 0x000000ff040a7290 */ /* 0x000fe2000fffe1ff */
[----:B------:R-:W-:Y:S01]  /*14f0*/  UMOV UR8, UR11 ;  /* 0x0000000b00087c82 */ /* 0x000fe20008000000 */
[----:B------:R-:W-:Y:S02]  /*1500*/  UIADD3 UR16, UPT, UPT, -UR5, URZ, URZ ;  /* 0x000000ff05107290 */ /* 0x000fe4000fffe1ff */
[----:B------:R-:W-:-:S03]  /*1510*/  USHF.R.U32.HI UR8, URZ, UR9, UR8 ;  /* 0x00000009ff087299 */ /* 0x000fc60008011608 */
[----:B------:R-:W-:Y:S01]  /*1520*/  @!UP0 UMOV UR7, UR13 ;  /* 0x0000000d00078c82 */ /* 0x000fe20008000000 */
[----:B------:R-:W-:Y:S02]  /*1530*/  UIMAD UR20, UR26, UR10, UR20 ;  /* 0x0000000a1a1472a4 */ /* 0x000fe4000f8e0214 */
[----:B------:R-:W-:Y:S02]  /*1540*/  USEL UR8, UR4, UR8, !UP2 ;  /* 0x0000000804087287 */ /* 0x000fe4000d000000 */
[----:B------:R-:W-:Y:S02]  /*1550*/  @!UP0 USHF.R.U32.HI UR7, URZ, UR9, UR7 ;  /* 0x00000009ff078299 */ /* 0x000fe40008011607 */
[----:B------:R-:W-:Y:S02]  /*1560*/  UIADD3 UR9, UPT, UPT, -UR8, URZ, URZ ;  /* 0x000000ff08097290 */ /* 0x000fe4000fffe1ff */
[----:B------:R-:W-:Y:S02]  /*1570*/  @!UP0 USEL UR7, UR5, UR7, !UP2 ;  /* 0x0000000705078287 */ /* 0x000fe4000d000000 */
[----:B------:R-:W-:-:S02]  /*1580*/  UIMAD UR9, UR19, UR9, UR4 ;  /* 0x00000009130972a4 */ /* 0x000fc4000f8e0204 */
[----:B------:R-:W-:Y:S02]  /*1590*/  @!UP0 UIADD3 UR8, UPT, UPT, UR8, -UR7, URZ ;  /* 0x8000000708088290 */ /* 0x000fe4000fffe0ff */
[----:B------:R-:W-:Y:S02]  /*15a0*/  @!UP0 UIMAD UR6, UR9, UR6, UR7 ;  /* 0x00000006090682a4 */ /* 0x000fe4000f8e0207 */
[----:B------:R-:W-:Y:S02]  /*15b0*/  @!UP0 UIMAD UR4, UR8, UR19, UR5 ;  /* 0x00000013080482a4 */ /* 0x000fe4000f8e0205 */
[----:B------:R-:W-:Y:S02]  /*15c0*/  UIMAD UR16, UR22, UR16, UR21 ;  /* 0x00000010161072a4 */ /* 0x000fe4000f8e0215 */
[----:B------:R-:W-:Y:S01]  /*15d0*/  UIMAD UR20, UR4, UR26, UR20 ;  /* 0x0000001a041472a4 */ /* 0x000fe2000f8e0214 */
[----:B------:R-:W-:Y:S02]  /*15e0*/  @!UP0 UMOV UR5, UR6 ;  /* 0x0000000600058c82 */ /* 0x000fe40008000000 */
[----:B------:R-:W-:-:S12]  /*15f0*/  UIMAD UR16, UR5, UR22, UR16 ;  /* 0x00000016051072a4 */ /* 0x000fd8000f8e0210 */
.L_x_18:
[----:B------:R-:W-:Y:S02]  /*1600*/  UISETP.NE.AND UP0, UPT, UR23, 0x1, UPT ;  /* 0x000000011700788c */ /* 0x000fe4000bf05270 */
[----:B------:R-:W-:Y:S02]  /*1610*/  UISETP.NE.AND UP1, UPT, UR18, 0x2, UPT ;  /* 0x000000021200788c */ /* 0x000fe4000bf25270 */
[----:B------:R-:W-:Y:S02]  /*1620*/  ULOP3.LUT UR31, UR31, 0x800, URZ, 0xc0, !UPT ;  /* 0x000008001f1f7892 */ /* 0x000fe4000f8ec0ff */
[----:B------:R-:W-:-:S03]  /*1630*/  USHF.L.U32 UR30, UR28, UR30, URZ ;  /* 0x0000001e1c1e7299 */ /* 0x000fc600080006ff */
[----:B------:R-:W-:Y:S09]  /*1640*/  BRA.U UP0, `(.L_x_19) ;  /* 0x0000000100447547 */ /* 0x000ff2000b800000 */
[----:B------:R-:W1:Y:S01]  /*1650*/  LDCU.128 UR8, c[0x0][0xb10] ;  /* 0x00016200ff0877ac */ /* 0x000e620008000c00 */
[----:B------:R-:W2:Y:S01]  /*1660*/  LDCU UR12, c[0x0][0xb0c] ;  /* 0x00016180ff0c77ac */ /* 0x000ea20008000800 */
[----:B------:R-:W3:Y:S01]  /*1670*/  LDCU UR13, c[0x0][0xb20] ;  /* 0x00016400ff0d77ac */ /* 0x000ee20008000800 */
[----:B-1----:R-:W-:Y:S02]  /*1680*/  UIMAD.WIDE.U32 UR6, UR16, UR8, URZ ;  /* 0x00000008100672a5 */ /* 0x002fe4000f8e00ff */
[----:B------:R-:W-:Y:S02]  /*1690*/  UIMAD.WIDE.U32 UR4, UR20, UR11, URZ ;  /* 0x0000000b140472a5 */ /* 0x000fe4000f8e00ff */
[----:B--2---:R-:W-:Y:S02]  /*16a0*/  UISETP.NE.AND UP2, UPT, UR12, 0x1, UPT ;  /* 0x000000010c00788c */ /* 0x004fe4000bf45270 */
[----:B------:R-:W-:Y:S01]  /*16b0*/  UISETP.NE.AND UP0, UPT, UR10, 0x1, UPT ;  /* 0x000000010a00788c */ /* 0x000fe2000bf05270 */
[----:B------:R-:W-:-:S02]  /*16c0*/  UMOV UR6, UR7 ;  /* 0x0000000700067c82 */ /* 0x000fc40008000000 */
[----:B------:R-:W-:Y:S01]  /*16d0*/  UMOV UR4, UR5 ;  /* 0x0000000500047c82 */ /* 0x000fe20008000000 */
[----:B------:R-:W-:Y:S02]  /*16e0*/  USHF.R.U32.HI UR6, URZ, UR9, UR6 ;  /* 0x00000009ff067299 */ /* 0x000fe40008011606 */
[----:B---3--:R-:W-:Y:S02]  /*16f0*/  USHF.R.U32.HI UR4, URZ, UR13, UR4 ;  /* 0x0000000dff047299 */ /* 0x008fe40008011604 */
[----:B------:R-:W-:Y:S02]  /*1700*/  USEL UR5, UR16, UR6, !UP2 ;  /* 0x0000000610057287 */ /* 0x000fe4000d000000 */
[----:B------:R-:W-:-:S04]  /*1710*/  USEL UR4, UR20, UR4, !UP0 ;  /* 0x0000000414047287 */ /* 0x000fc8000c000000 */
[----:B------:R-:W-:Y:S02]  /*1720*/  UIADD3 UR6, UPT, UPT, -UR4, UR5, URZ ;  /* 0x0000000504067290 */ /* 0x000fe4000fffe1ff */
[----:B------:R-:W-:Y:S02]  /*1730*/  UIADD3 UR4, UPT, UPT, UR4, -UR5, URZ ;  /* 0x8000000504047290 */ /* 0x000fe4000fffe0ff */
[----:B------:R-:W-:Y:S02]  /*1740*/  UIMAD UR20, UR6, UR10, UR20 ;  /* 0x0000000a061472a4 */ /* 0x000fe4000f8e0214 */
[----:B------:R-:W-:-:S12]  /*1750*/  UIMAD UR16, UR4, UR12, UR16 ;  /* 0x0000000c041072a4 */ /* 0x000fd8000f8e0210 */
.L_x_19:
[----:B------:R-:W-:Y:S05]  /*1760*/  BRA.U !UP5, `(.L_x_20) ;  /* 0x000000010d0c7547 */ /* 0x000fea000b800000 */
[----:B------:R-:W-:Y:S01]  /*1770*/  UCGABAR_WAIT ;  /* 0x0000000000007dc7 */ /* 0x000fe20008000000 */
[----:B------:R-:W-:Y:S01]  /*1780*/  CCTL.IVALL ;  /* 0x00000000ff00798f */ /* 0x000fe20002000000 */
[----:B------:R-:W-:Y:S05]  /*1790*/  BRA `(.L_x_21) ;  /* 0x0000000000047947 */ /* 0x000fea0003800000 */
.L_x_20:
[----:B------:R-:W-:Y:S06]  /*17a0*/  BAR.SYNC.DEFER_BLOCKING 0x0 ;  /* 0x0000000000007b1d */ /* 0x000fec0000010000 */
.L_x_21:
[----:B------:R-:W-:Y:S05]  /*17b0*/  BRA.U UP1, `(.L_x_22) ;  /* 0x0000001501d87547 */ /* 0x000fea000b800000 */
[----:B------:R-:W1:Y:S01]  /*17c0*/  LDCU UR6, c[0x0][0x38c] ;  /* 0x00007180ff0677ac */ /* 0x000e620008000800 */
[----:B------:R-:W-:Y:S01]  /*17d0*/  PLOP3.LUT P2, PT, PT, PT, UP3, 0x80, 0x8 ;  /* 0x000000000008781c */ /* 0x000fe20003f4f038 */
[----:B------:R-:W-:Y:S01]  /*17e0*/  IMAD.MOV.U32 R12, RZ, RZ, 0x1 ;  /* 0x00000001ff0c7424 */ /* 0x000fe200078e00ff */
[----:B------:R-:W-:Y:S01]  /*17f0*/  ISETP.NE.AND P3, PT, R5, RZ, P4 ;  /* 0x000000ff0500720c */ /* 0x000fe20002765270 */
[----:B------:R-:W-:Y:S01]  /*1800*/  USHF.L.U32 UR7, UR21, 0x7, URZ ;  /* 0x0000000715077899 */ /* 0x000fe200080006ff */
[----:B------:R-:W-:Y:S01]  /*1810*/  PLOP3.LUT P2, PT, P2, PT, PT, 0x8, 0x80 ;  /* 0x000000000080781c */ /* 0x000fe2000174e170 */
[----:B------:R-:W-:Y:S01]  /*1820*/  USHF.L.U32 UR69, UR21, 0x6, URZ ;  /* 0x0000000615457899 */ /* 0x000fe200080006ff */
[----:B------:R-:W-:Y:S01]  /*1830*/  CS2R R10, SRZ ;  /* 0x00000000000a7805 */ /* 0x000fe2000001ff00 */
[----:B------:R-:W-:Y:S01]  /*1840*/  UISETP.NE.AND UP1, UPT, UR18, URZ, UPT ;  /* 0x000000ff1200728c */ /* 0x000fe2000bf25270 */
[----:B------:R-:W-:Y:S01]  /*1850*/  IMAD.MOV.U32 R9, RZ, RZ, RZ ;  /* 0x000000ffff097224 */ /* 0x000fe200078e00ff */
[----:B------:R-:W2:Y:S01]  /*1860*/  LDCU UR63, c[0x0][0x370] ;  /* 0x00006e00ff3f77ac */ /* 0x000ea20008000800 */
[----:B------:R-:W-:Y:S01]  /*1870*/  IMAD.MOV.U32 R8, RZ, RZ, 0x1 ;  /* 0x00000001ff087424 */ /* 0x000fe200078e00ff */
[----:B------:R-:W3:Y:S01]  /*1880*/  LDCU.64 UR54, c[0x0][0x348] ;  /* 0x00006900ff3677ac */ /* 0x000ee20008000a00 */
[----:B-1----:R-:W-:-:S02]  /*1890*/  UIADD3 UR5, UPT, UPT, UR6, 0x7f, URZ ;  /* 0x0000007f06057890 */ /* 0x002fc4000fffe0ff */
[----:B------:R-:W-:Y:S02]  /*18a0*/  UIADD3 UR70, UPT, UPT, UR6, 0xfe, URZ ;  /* 0x000000fe06467890 */ /* 0x000fe4000fffe0ff */
[----:B------:R-:W-:Y:S01]  /*18b0*/  USHF.R.S32.HI UR4, URZ, 0x1f, UR5 ;  /* 0x0000001fff047899 */ /* 0x000fe20008011405 */
[----:B------:R-:W1:Y:S03]  /*18c0*/  LDCU UR62, c[0x0][0x374] ;  /* 0x00006e80ff3e77ac */ /* 0x000e660008000800 */
[----:B------:R-:W-:Y:S02]  /*18d0*/  ULEA.HI UR4, UR4, UR5, URZ, 0x7 ;  /* 0x0000000504047291 */ /* 0x000fe4000f8f38ff */
[----:B------:R-:W-:Y:S02]  /*18e0*/  UIADD3 UR5, UPT, UPT, UR6, -0x1, URZ ;  /* 0xffffffff06057890 */ /* 0x000fe4000fffe0ff */
[----:B------:R-:W-:-:S02]  /*18f0*/  USHF.R.S32.HI UR65, URZ, 0x7, UR4 ;  /* 0x00000007ff417899 */ /* 0x000fc40008011404 */
[----:B------:R-:W-:Y:S02]  /*1900*/  UISETP.GE.U32.AND UP2, UPT, UR5, -0xff, UPT ;  /* 0xffffff010500788c */ /* 0x000fe4000bf46070 */
[----:B------:R-:W-:Y:S02]  /*1910*/  UISETP.LT.U32.AND UP0, UPT, UR65, 0x2, UPT ;  /* 0x000000024100788c */ /* 0x000fe4000bf01070 */
[----:B------:R-:W-:Y:S02]  /*1920*/  ULOP3.LUT UR5, UR7, 0x80, URZ, 0xc0, !UPT ;  /* 0x0000008007057892 */ /* 0x000fe4000f8ec0ff */
[----:B------:R-:W-:Y:S02]  /*1930*/  USEL UR64, UR65, 0x2, UP0 ;  /* 0x0000000241407887 */ /* 0x000fe40008000000 */
[----:B------:R-:W-:Y:S02]  /*1940*/  ULOP3.LUT UR69, UR69, 0x40, URZ, 0xc0, !UPT ;  /* 0x0000004045457892 */ /* 0x000fe4000f8ec0ff */
[----:B------:R-:W-:-:S02]  /*1950*/  UIADD3 UR4, UPT, UPT, UR64, -0x1, URZ ;  /* 0xffffffff40047890 */ /* 0x000fc4000fffe0ff */
[----:B------:R-:W-:Y:S02]  /*1960*/  @UP2 UIADD3 UR4, UPT, UPT, UR64, URZ, URZ ;  /* 0x000000ff40042290 */ /* 0x000fe4000fffe0ff */
[----:B------:R-:W-:Y:S02]  /*1970*/  USEL UR37, UR46, 0x2, UP1 ;  /* 0x000000022e257887 */ /* 0x000fe40008800000 */
[----:B------:R-:W-:Y:S02]  /*1980*/  ULEA.HI UR67, UR31, UR5, URZ, 0x1b ;  /* 0x000000051f437291 */ /* 0x000fe4000f8fd8ff */
[----:B------:R-:W-:Y:S02]  /*1990*/  UIADD3 UR68, UPT, UPT, UR65, -UR64, URZ ;  /* 0x8000004041447290 */ /* 0x000fe4000fffe0ff */
[----:B------:R-:W-:Y:S02]  /*19a0*/  UIADD3 UR38, UPT, UPT, UR4, 0x1, URZ ;  /* 0x0000000104267890 */ /* 0x000fe4000fffe0ff */
[----:B------:R-:W-:Y:S01]  /*19b0*/  UIADD3 UR66, UPT, UPT, -UR4, URZ, URZ ;  /* 0x000000ff04427290 */ /* 0x000fe2000fffe1ff */
[----:B-123--:R-:W-:-:S11]  /*19c0*/  UMOV UR23, URZ ;  /* 0x000000ff00177c82 */ /* 0x00efd60008000000 */
.L_x_46:
[----:B------:R-:W-:Y:S01]  /*19d0*/  UISETP.NE.AND UP0, UPT, UR61, URZ, UPT ;  /* 0x000000ff3d00728c */ /* 0x000fe2000bf05270 */
[----:B------:R-:W1:Y:S08]  /*19e0*/  S2UR UR61, SR_CgaCtaId ;  /* 0x00000000003d79c3 */ /* 0x000e700000008800 */
[----:B---3--:R-:W-:Y:S05]  /*19f0*/  BRA.U UP0, `(.L_x_23) ;  /* 0x0000000100347547 */ /* 0x008fea000b800000 */
[----:B------:R-:W2:Y:S01]  /*1a00*/  S2R R0, SR_CgaCtaId ;  /* 0x0000000000007919 */ /* 0x000ea20000008800 */
[----:B------:R-:W-:-:S04]  /*1a10*/  MOV R2, 0x400 ;  /* 0x0000040000027802 */ /* 0x000fc80000000f00 */
[----:B--2---:R-:W-:Y:S02]  /*1a20*/  LEA R0, R0, R2, 0x18 ;  /* 0x0000000200007211 */ /* 0x004fe400078ec0ff */
[----:B------:R-:W-:-:S03]  /*1a30*/  SHF.L.U32 R2, R8, 0x1f, RZ ;  /* 0x0000001f08027819 */ /* 0x000fc600000006ff */
[----:B------:R-:W-:-:S04]  /*1a40*/  IMAD R0, R9, 0x8, R0 ;  /* 0x0000000809007824 */ /* 0x000fc800078e0200 */
[----:B------:R-:W2:Y:S02]  /*1a50*/  SYNCS.PHASECHK.TRANS64.TRYWAIT P0, [R0+URZ+0xe0], R2 ;  /* 0x0000e002000075a7 */ /* 0x000ea400080011ff */
[----:B--2---:R-:W-:Y:S05]  /*1a60*/  @!P0 BRA `(.L_x_24) ;  /* 0x000000a800848947 */ /* 0x004fea0003800000 */
.L_x_187:
[----:B------:R-:W-:Y:S01]  /*1a70*/  VIADD R9, R9, 0x1 ;  /* 0x0000000109097836 */ /* 0x000fe20000000000 */
[----:B------:R2:W-:Y:S04]  /*1a80*/  SYNCS.ARRIVE.TRANS64.A1T0 RZ, [R0+URZ+0xd0], RZ ;  /* 0x0000d0ff00ff79a7 */ /* 0x0005e800081000ff */
[----:B------:R-:W-:-:S04]  /*1a90*/  ISETP.NE.AND P0, PT, R9, 0x2, PT ;  /* 0x000000020900780c */ /* 0x000fc80003f05270 */
[----:B------:R-:W-:Y:S02]  /*1aa0*/  SEL R9, R9, RZ, P0 ;  /* 0x000000ff09097207 */ /* 0x000fe40000000000 */
[----:B--2---:R-:W-:-:S04]  /*1ab0*/  SEL R0, RZ, 0x1, P0 ;  /* 0x00000001ff007807 */ /* 0x004fc80000000000 */
[----:B------:R-:W-:-:S07]  /*1ac0*/  LOP3.LUT R8, R8, R0, RZ, 0x3c, !PT ;  /* 0x0000000008087212 */ /* 0x000fce00078e3cff */
.L_x_23:
[----:B------:R-:W-:Y:S01]  /*1ad0*/  UMOV UR22, 0x400 ;  /* 0x0000040000167882 */ /* 0x000fe20000000000 */
[----:B------:R-:W-:Y:S01]  /*1ae0*/  SHF.L.U32 R0, R12, 0x1f, RZ ;  /* 0x0000001f0c007819 */ /* 0x000fe200000006ff */
[----:B-1----:R-:W-:Y:S02]  /*1af0*/  ULEA UR22, UR61, UR22, 0x18 ;  /* 0x000000163d167291 */ /* 0x002fe4000f8ec0ff */
[----:B------:R-:W-:Y:S02]  /*1b00*/  UISETP.GE.U32.AND UP0, UPT, UR70, 0xff, UPT ;  /* 0x000000ff4600788c */ /* 0x000fe4000bf06070 */
[----:B------:R-:W-:Y:S02]  /*1b10*/  ULEA UR4, UR23, UR22, 0x3 ;  /* 0x0000001617047291 */ /* 0x000fe4000f8e18ff */
[----:B------:R-:W-:Y:S01]  /*1b20*/  ULEA UR27, UR20, UR69, 0x7 ;  /* 0x00000045141b7291 */ /* 0x000fe2000f8e38ff */
[----:B------:R-:W-:-:S06]  /*1b30*/  UMOV UR21, URZ ;  /* 0x000000ff00157c82 */ /* 0x000fcc0008000000 */
[----:B------:R1:W2:Y:S01]  /*1b40*/  SYNCS.PHASECHK.TRANS64.TRYWAIT P1, [UR4+0x10], R0 ;  /* 0x00001000ff0075a7 */ /* 0x0002a20008021104 */
[----:B------:R-:W-:-:S04]  /*1b50*/  ULEA.HI UR4, UR16, UR16, URZ, 0x1 ;  /* 0x0000001010047291 */ /* 0x000fc8000f8f08ff */
[----:B------:R-:W-:-:S04]  /*1b60*/  USHF.L.U32 UR4, UR4, 0x7, URZ ;  /* 0x0000000704047899 */ /* 0x000fc800080006ff */
[----:B------:R-:W-:-:S04]  /*1b70*/  ULOP3.LUT UR59, UR4, 0xffffff00, URZ, 0xc0, !UPT ;  /* 0xffffff00043b7892 */ /* 0x000fc8000f8ec0ff */
[----:B------:R-:W-:Y:S01]  /*1b80*/  UIADD3 UR59, UPT, UPT, UR67, UR59, URZ ;  /* 0x0000003b433b7290 */ /* 0x000fe2000fffe0ff */
[----:B------:R-:W-:Y:S11]  /*1b90*/  BRA.U !UP0, `(.L_x_25) ;  /* 0x0000000508607547 */ /* 0x000ff6000b800000 */
[----:B------:R-:W-:Y:S01]  /*1ba0*/  UMOV UR29, UR66 ;  /* 0x00000042001d7c82 */ /* 0x000fe20008000000 */
[----:B------:R-:W-:Y:S01]  /*1bb0*/  UMOV UR6, UR23 ;  /* 0x0000001700067c82 */ /* 0x000fe20008000000 */
[----:B------:R-:W-:-:S05]  /*1bc0*/  UMOV UR42, 0x40 ;  /* 0x00000040002a7882 */ /* 0x000fca0000000000 */
.L_x_33:
[----:B------:R-:W-:Y:S01]  /*1bd0*/  ULEA UR7, UR6, UR22, 0x3 ;  /* 0x0000001606077291 */ /* 0x000fe2000f8e18ff */
[----:B--2---:R-:W-:Y:S01]  /*1be0*/  @P4 MOV R2, 0x30000 ;  /* 0x0003000000024802 */ /* 0x004fe20000000f00 */
[----:B--23--:R-:W-:Y:S10]  /*1bf0*/  @P1 BRA `(.L_x_26) ;  /* 0x00000000000c1947 */ /* 0x00cff40003800000 */
[----:B------:R-:W-:-:S04]  /*1c00*/  SHF.L.U32 R3, R12, 0x1f, RZ ;  /* 0x0000001f0c037819 */ /* 0x000fc800000006ff */
[----:B------:R-:W2:Y:S02]  /*1c10*/  SYNCS.PHASECHK.TRANS64.TRYWAIT P0, [UR7+0x10], R3 ;  /* 0x00001003ff0075a7 */ /* 0x000ea40008001107 */
[----:B--2---:R-:W-:Y:S05]  /*1c20*/  @!P0 BRA `(.L_x_27) ;  /* 0x000000a800288947 */ /* 0x004fea0003800000 */
.L_x_26:
[----:B------:R2:W-:Y:S01]  /*1c30*/  @P4 SYNCS.ARRIVE.TRANS64 RZ, [UR7], R2 ;  /* 0x00000002ffff49a7 */ /* 0x0005e20008000007 */
[----:B------:R-:W-:Y:S02]  /*1c40*/  ULOP3.LUT UR4, UR37, 0x2, URZ, 0xfc, !UPT ;  /* 0x0000000225047892 */ /* 0x000fe4000f8efcff */
[----:B------:R-:W-:Y:S02]  /*1c50*/  UIADD3 UR29, UPT, UPT, UR29, 0x1, URZ ;  /* 0x000000011d1d7890 */ /* 0x000fe4000fffe0ff */
[----:B------:R-:W-:Y:S02]  /*1c60*/  UISETP.NE.AND UP0, UPT, UR4, 0x2, UPT ;  /* 0x000000020400788c */ /* 0x000fe4000bf05270 */
[----:B------:R-:W-:-:S07]  /*1c70*/  UISETP.NE.AND UP2, UPT, UR29, 0x1, UPT ;  /* 0x000000011d00788c */ /* 0x000fce000bf45270 */
[----:B------:R-:W-:Y:S05]  /*1c80*/  BRA.U UP0, `(.L_x_28) ;  /* 0x0000000100047547 */ /* 0x000fea000b800000 */
[----:B------:R-:W-:Y:S05]  /*1c90*/  BPT.TRAP 0x1 ;  /* 0x000000040000795c */ /* 0x000fea0000300000 */
.L_x_28:
[----:B------:R-:W-:Y:S04]  /*1ca0*/  BSSY.RECONVERGENT B0, `(.L_x_29) ;  /* 0x0000003000007945 */ /* 0x000fe80003800200 */
[----:B------:R-:W-:Y:S05]  /*1cb0*/  @!P3 BRA `(.L_x_30) ;  /* 0x000000000004b947 */ /* 0x000fea0003800000 */
[----:B------:R-:W-:Y:S05]  /*1cc0*/  BPT.TRAP 0x1 ;  /* 0x000000040000795c */ /* 0x000fea0000300000 */
.L_x_30:
[----:B------:R-:W-:Y:S05]  /*1cd0*/  BSYNC.RECONVERGENT B0 ;  /* 0x0000000000007941 */ /* 0x000fea0003800200 */
.L_x_29:
[----:B------:R-:W-:Y:S01]  /*1ce0*/  UIADD3 UR4, UPT, UPT, UR6, 0x1, URZ ;  /* 0x0000000106047890 */ /* 0x000fe2000fffe0ff */
[----:B------:R-:W-:Y:S01]  /*1cf0*/  BSSY.RECONVERGENT B0, `(.L_x_31) ;  /* 0x000003e000007945 */ /* 0x000fe20003800200 */
[----:B------:R-:W-:Y:S02]  /*1d00*/  ELECT P0, URZ, PT ;  /* 0x0000000000ff782f */ /* 0x000fe40003800000 */
[----:B------:R-:W-:-:S04]  /*1d10*/  UISETP.NE.AND UP0, UPT, UR4, 0x2, UPT ;  /* 0x000000020400788c */ /* 0x000fc8000bf05270 */
[----:B------:R-:W-:Y:S02]  /*1d20*/  USEL UR5, URZ, 0x1, UP0 ;  /* 0x00000001ff057887 */ /* 0x000fe40008000000 */
[----:B------:R-:W-:-:S04]  /*1d30*/  USEL UR23, UR4, URZ, UP0 ;  /* 0x000000ff04177287 */ /* 0x000fc80008000000 */
[----:B------:R-:W-:Y:S01]  /*1d40*/  ULEA UR4, UR23, UR22, 0x3 ;  /* 0x0000001617047291 */ /* 0x000fe2000f8e18ff */
[----:B------:R-:W-:-:S04]  /*1d50*/  LOP3.LUT R12, R12, UR5, RZ, 0x3c, !PT ;  /* 0x000000050c0c7c12 */ /* 0x000fc8000f8e3cff */
[----:B-1----:R-:W-:-:S04]  /*1d60*/  SHF.L.U32 R0, R12, 0x1f, RZ ;  /* 0x0000001f0c007819 */ /* 0x002fc800000006ff */
[----:B------:R1:W3:Y:S01]  /*1d70*/  SYNCS.PHASECHK.TRANS64.TRYWAIT P1, [UR4+0x10], R0 ;  /* 0x00001000ff0075a7 */ /* 0x0002e20008021104 */
[----:B------:R-:W-:Y:S05]  /*1d80*/  @!P0 BRA `(.L_x_32) ;  /* 0x0000000000d08947 */ /* 0x000fea0003800000 */
[----:B------:R-:W-:Y:S02]  /*1d90*/  ULEA UR32, UR6, UR31, 0xe ;  /* 0x0000001f06207291 */ /* 0x000fe4000f8e70ff */
[----:B------:R-:W-:Y:S02]  /*1da0*/  UIADD3 UR4, UP1, UPT, UR54, 0x80, URZ ;  /* 0x0000008036047890 */ /* 0x000fe4000ff3e0ff */
[----:B------:R-:W-:Y:S02]  /*1db0*/  ULEA UR32, UR32, UR22, 0x2 ;  /* 0x0000001620207291 */ /* 0x000fe4000f8e10ff */
[----:B------:R-:W-:Y:S02]  /*1dc0*/  ULEA UR13, UR6, UR22, 0xf ;  /* 0x00000016060d7291 */ /* 0x000fe4000f8e78ff */
[----:B------:R-:W-:Y:S02]  /*1dd0*/  UIADD3 UR14, UP0, UPT, UR54, 0x180, URZ ;  /* 0x00000180360e7890 */ /* 0x000fe4000ff1e0ff */
[----:B------:R-:W-:-:S02]  /*1de0*/  UIADD3 UR58, UPT, UPT, UR42, -0x40, URZ ;  /* 0xffffffc02a3a7890 */ /* 0x000fc4000fffe0ff */
[----:B------:R-:W-:Y:S02]  /*1df0*/  ULOP3.LUT UR57, UR7, 0xfefffff8, URZ, 0xc0, !UPT ;  /* 0xfefffff807397892 */ /* 0x000fe4000f8ec0ff */
[----:B------:R-:W-:Y:S02]  /*1e00*/  UIADD3.X UR5, UPT, UPT, URZ, UR55, URZ, UP1, !UPT ;  /* 0x00000037ff057290 */ /* 0x000fe40008ffe4ff */
[----:B------:R-:W-:Y:S02]  /*1e10*/  UIADD3 UR56, UPT, UPT, UR32, 0x8400, URZ ;  /* 0x0000840020387890 */ /* 0x000fe4000fffe0ff */
[----:B------:R-:W-:Y:S02]  /*1e20*/  UPRMT UR17, URZ, 0x5410, UR30 ;  /* 0x00005410ff117896 */ /* 0x000fe4000800001e */
[----:B------:R-:W-:Y:S02]  /*1e30*/  UIADD3 UR50, UPT, UPT, UR42, -0x20, URZ ;  /* 0xffffffe02a327890 */ /* 0x000fe4000fffe0ff */
[----:B------:R-:W-:-:S02]  /*1e40*/  UIADD3 UR48, UPT, UPT, UR32, 0xc400, URZ ;  /* 0x0000c40020307890 */ /* 0x000fc4000fffe0ff */
[----:B------:R-:W-:Y:S02]  /*1e50*/  UIADD3 UR40, UPT, UPT, UR32, 0x10400, URZ ;  /* 0x0001040020287890 */ /* 0x000fe4000fffe0ff */
[----:B------:R-:W-:Y:S02]  /*1e60*/  UIADD3 UR34, UPT, UPT, UR42, 0x20, URZ ;  /* 0x000000202a227890 */ /* 0x000fe4000fffe0ff */
[----:B------:R-:W-:Y:S02]  /*1e70*/  UIADD3 UR32, UPT, UPT, UR32, 0x14400, URZ ;  /* 0x0001440020207890 */ /* 0x000fe4000fffe0ff */
[----:B------:R-:W-:Y:S02]  /*1e80*/  UIADD3.X UR15, UPT, UPT, URZ, UR55, URZ, UP0, !UPT ;  /* 0x00000037ff0f7290 */ /* 0x000fe400087fe4ff */
[----:B------:R-:W-:Y:S02]  /*1e90*/  UIADD3 UR24, UPT, UPT, UR13, 0x28400, URZ ;  /* 0x000284000d187890 */ /* 0x000fe4000fffe0ff */
[----:B------:R-:W-:Y:S01]  /*1ea0*/  UIADD3 UR8, UPT, UPT, UR13, 0x2a400, URZ ;  /* 0x0002a4000d087890 */ /* 0x000fe2000fffe0ff */
[----:B------:R-:W-:Y:S01]  /*1eb0*/  UMOV UR46, 0x0 ;  /* 0x00000000002e7882 */ /* 0x000fe20000000000 */
[----:B------:R-:W-:Y:S01]  /*1ec0*/  UMOV UR47, 0x10000000 ;  /* 0x10000000002f7882 */ /* 0x000fe20000000000 */
[----:B------:R-:W-:Y:S01]  /*1ed0*/  UMOV UR51, UR59 ;  /* 0x0000003b00337c82 */ /* 0x000fe20008000000 */
[----:B------:R-:W-:Y:S01]  /*1ee0*/  UMOV UR52, UR60 ;  /* 0x0000003c00347c82 */ /* 0x000fe20008000000 */
[----:B------:R-:W-:Y:S01]  /*1ef0*/  UMOV UR49, UR57 ;  /* 0x0000003900317c82 */ /* 0x000fe20008000000 */
[----:B------:R-:W-:Y:S01]  /*1f00*/  UMOV UR43, UR59 ;  /* 0x0000003b002b7c82 */ /* 0x000fe20008000000 */
[----:B------:R-:W-:Y:S01]  /*1f10*/  UMOV UR44, UR60 ;  /* 0x0000003c002c7c82 */ /* 0x000fe20008000000 */
[----:B------:R-:W-:Y:S01]  /*1f20*/  UMOV UR41, UR57 ;  /* 0x0000003900297c82 */ /* 0x000fe20008000000 */
[----:B------:R-:W-:Y:S01]  /*1f30*/  UTMALDG.3D.MULTICAST.2CTA [UR56], [UR4], UR17, desc[UR46] ;  /* 0x00002e38040073b4 */ /* 0x000fe20008211811 */
[----:B------:R-:W-:Y:S01]  /*1f40*/  UMOV UR35, UR59 ;  /* 0x0000003b00237c82 */ /* 0x000fe20008000000 */
        /* <DEDUP_REMOVED lines=10> */
[----:B------:R-:W-:Y:S01]  /*1ff0*/  UIADD3 UR16, UPT, UPT, UR13, 0x2c400, URZ ;  /* 0x0002c4000d107890 */ /* 0x000fe2000fffe0ff */
[----:B------:R-:W-:Y:S01]  /*2000*/  UMOV UR18, UR42 ;  /* 0x0000002a00127c82 */ /* 0x000fe20008000000 */
[----:B------:R-:W-:Y:S01]  /*2010*/  UMOV UR19, UR27 ;  /* 0x0000001b00137c82 */ /* 0x000fe20008000000 */
[----:B------:R-:W-:Y:S01]  /*2020*/  UTMALDG.3D.MULTICAST.2CTA [UR40], [UR4], UR17, desc[UR46] ;  /* 0x00002e28040073b4 */ /* 0x000fe20008211811 */
[----:B------:R-:W-:Y:S01]  /*2030*/  UMOV UR20, UR60 ;  /* 0x0000003c00147c82 */ /* 0x000fe20008000000 */
[----:B------:R4:W-:Y:S01]  /*2040*/  UTMALDG.3D.MULTICAST.2CTA [UR32], [UR4], UR17, desc[UR46] ;  /* 0x00002e20040073b4 */ /* 0x0009e20008211811 */
[----:B------:R-:W-:Y:S01]  /*2050*/  UTMALDG.3D.2CTA [UR24], [UR14], desc[UR46] ;  /* 0x00002e180e0075b4 */ /* 0x000fe20008211000 */
[----:B------:R2:W-:Y:S01]  /*2060*/  UTMALDG.3D.2CTA [UR8], [UR14], desc[UR46] ;  /* 0x00002e080e0075b4 */ /* 0x0005e20008211000 */
[----:B----4-:R-:W-:-:S02]  /*2070*/  UMOV UR17, UR57 ;  /* 0x0000003900117c82 */ /* 0x010fc40008000000 */
[----:B------:R4:W-:Y:S01]  /*2080*/  UTMALDG.3D.2CTA [UR16], [UR14], desc[UR46] ;  /* 0x00002e100e0075b4 */ /* 0x0009e20008211000 */
[----:B--2---:R-:W-:Y:S01]  /*2090*/  UIADD3 UR8, UPT, UPT, UR13, 0x2e400, URZ ;  /* 0x0002e4000d087890 */ /* 0x004fe2000fffe0ff */
[----:B------:R-:W-:-:S08]  /*20a0*/  UMOV UR10, UR34 ;  /* 0x00000022000a7c82 */ /* 0x000fd00008000000 */
[----:B------:R4:W-:Y:S02]  /*20b0*/  UTMALDG.3D.2CTA [UR8], [UR14], desc[UR46] ;  /* 0x00002e080e0075b4 */ /* 0x0009e40008211000 */
[----:B----4-:R-:W-:Y:S01]  /*20c0*/  NOP ;  /* 0x0000000000007918 */ /* 0x010fe20000000000 */
.L_x_32:
[----:B------:R-:W-:Y:S05]  /*20d0*/  BSYNC.RECONVERGENT B0 ;  /* 0x0000000000007941 */ /* 0x000fea0003800200 */
.L_x_31:
[----:B------:R-:W-:Y:S01]  /*20e0*/  UIADD3 UR42, UPT, UPT, UR42, 0x80, URZ ;  /* 0x000000802a2a7890 */ /* 0x000fe2000fffe0ff */
[----:B------:R-:W-:Y:S01]  /*20f0*/  UMOV UR6, UR23 ;  /* 0x0000001700067c82 */ /* 0x000fe20008000000 */
[----:B------:R-:W-:Y:S01]  /*2100*/  UMOV UR21, UR38 ;  /* 0x0000002600157c82 */ /* 0x000fe20008000000 */
[----:B------:R-:W-:Y:S09]  /*2110*/  BRA.U UP2, `(.L_x_33) ;  /* 0xfffffff902ac7547 */ /* 0x000ff2000b83ffff */
.L_x_25:
[----:B------:R-:W-:Y:S01]  /*2120*/  ULEA UR4, UR23, UR22, 0x3 ;  /* 0x0000001617047291 */ /* 0x000fe2000f8e18ff */
[----:B-1----:R-:W-:Y:S01]  /*2130*/  SHF.L.U32 R0, R12, 0x1f, RZ ;  /* 0x0000001f0c007819 */ /* 0x002fe200000006ff */
[----:B------:R-:W-:Y:S01]  /*2140*/  @!P2 SYNCS.ARRIVE.TRANS64.A1T0 RZ, [UR22+0x68], RZ ;  /* 0x000068ffffffa9a7 */ /* 0x000fe20008100016 */
[----:B------:R-:W-:-:S06]  /*2150*/  UISETP.GT.AND UP0, UPT, UR65, UR64, UPT ;  /* 0x000000404100728c */ /* 0x000fcc000bf04270 */
[----:B--23--:R1:W2:Y:S03]  /*2160*/  SYNCS.PHASECHK.TRANS64.TRYWAIT P1, [UR4+0x10], R0 ;  /* 0x00001000ff0075a7 */ /* 0x00c2a60008021104 */
[----:B------:R-:W-:Y:S05]  /*2170*/  BRA.U !UP0, `(.L_x_34) ;  /* 0x0000000508587547 */ /* 0x000fea000b800000 */
[----:B------:R-:W-:Y:S01]  /*2180*/  UIADD3 UR29, UPT, UPT, UR68, UR21, URZ ;  /* 0x00000015441d7290 */ /* 0x000fe2000fffe0ff */
[----:B------:R-:W-:-:S11]  /*2190*/  UMOV UR6, UR23 ;  /* 0x0000001700067c82 */ /* 0x000fd60008000000 */
.L_x_42:
[----:B------:R-:W-:Y:S01]  /*21a0*/  ULEA UR7, UR6, UR22, 0x3 ;  /* 0x0000001606077291 */ /* 0x000fe2000f8e18ff */
[----:B--2---:R-:W-:Y:S01]  /*21b0*/  @P4 MOV R2, 0x30000 ;  /* 0x0003000000024802 */ /* 0x004fe20000000f00 */
[----:B--23--:R-:W-:Y:S10]  /*21c0*/  @P1 BRA `(.L_x_35) ;  /* 0x00000000000c1947 */ /* 0x00cff40003800000 */
[----:B------:R-:W-:-:S04]  /*21d0*/  SHF.L.U32 R3, R12, 0x1f, RZ ;  /* 0x0000001f0c037819 */ /* 0x000fc800000006ff */
[----:B------:R-:W2:Y:S02]  /*21e0*/  SYNCS.PHASECHK.TRANS64.TRYWAIT P0, [UR7+0x10], R3 ;  /* 0x00001003ff0075a7 */ /* 0x000ea40008001107 */
[----:B--2---:R-:W-:Y:S05]  /*21f0*/  @!P0 BRA `(.L_x_36) ;  /* 0x000000a000cc8947 */ /* 0x004fea0003800000 */
.L_x_35:
[----:B------:R2:W-:Y:S01]  /*2200*/  @P4 SYNCS.ARRIVE.TRANS64 RZ, [UR7], R2 ;  /* 0x00000002ffff49a7 */ /* 0x0005e20008000007 */
[----:B------:R-:W-:-:S04]  /*2210*/  ULOP3.LUT UR4, UR37, 0x2, URZ, 0xfc, !UPT ;  /* 0x0000000225047892 */ /* 0x000fc8000f8efcff */
[----:B------:R-:W-:-:S09]  /*2220*/  UISETP.NE.AND UP0, UPT, UR4, 0x2, UPT ;  /* 0x000000020400788c */ /* 0x000fd2000bf05270 */
[----:B------:R-:W-:Y:S05]  /*2230*/  BRA.U UP0, `(.L_x_37) ;  /* 0x0000000100047547 */ /* 0x000fea000b800000 */
[----:B------:R-:W-:Y:S05]  /*2240*/  BPT.TRAP 0x1 ;  /* 0x000000040000795c */ /* 0x000fea0000300000 */
.L_x_37:
[----:B------:R-:W-:Y:S04]  /*2250*/  BSSY.RECONVERGENT B0, `(.L_x_38) ;  /* 0x0000003000007945 */ /* 0x000fe80003800200 */
[----:B------:R-:W-:Y:S05]  /*2260*/  @!P3 BRA `(.L_x_39) ;  /* 0x000000000004b947 */ /* 0x000fea0003800000 */
[----:B------:R-:W-:Y:S05]  /*2270*/  BPT.TRAP 0x1 ;  /* 0x000000040000795c */ /* 0x000fea0000300000 */
.L_x_39:
[----:B------:R-:W-:Y:S05]  /*2280*/  BSYNC.RECONVERGENT B0 ;  /* 0x0000000000007941 */ /* 0x000fea0003800200 */
.L_x_38:
        /* <DEDUP_REMOVED lines=14> */
[----:B------:R-:W-:Y:S02]  /*2370*/  USHF.L.U32 UR58, UR21, 0x7, URZ ;  /* 0x00000007153a7899 */ /* 0x000fe400080006ff */
[----:B------:R-:W-:Y:S02]  /*2380*/  ULEA UR13, UR6, UR22, 0xf ;  /* 0x00000016060d7291 */ /* 0x000fe4000f8e78ff */
[----:B------:R-:W-:-:S02]  /*2390*/  UIADD3 UR14, UP0, UPT, UR54, 0x180, URZ ;  /* 0x00000180360e7890 */ /* 0x000fc4000ff1e0ff */
[----:B------:R-:W-:Y:S02]  /*23a0*/  ULOP3.LUT UR57, UR7, 0xfefffff8, URZ, 0xc0, !UPT ;  /* 0xfefffff807397892 */ /* 0x000fe4000f8ec0ff */
[----:B------:R-:W-:Y:S02]  /*23b0*/  UIADD3.X UR5, UPT, UPT, URZ, UR55, URZ, UP1, !UPT ;  /* 0x00000037ff057290 */ /* 0x000fe40008ffe4ff */
[----:B------:R-:W-:Y:S02]  /*23c0*/  UIADD3 UR56, UPT, UPT, UR32, 0x8400, URZ ;  /* 0x0000840020387890 */ /* 0x000fe4000fffe0ff */
[----:B------:R-:W-:Y:S02]  /*23d0*/  UPRMT UR16, URZ, 0x5410, UR30 ;  /* 0x00005410ff107896 */ /* 0x000fe4000800001e */
[----:B------:R-:W-:Y:S02]  /*23e0*/  UIADD3 UR50, UPT, UPT, UR58, 0x20, URZ ;  /* 0x000000203a327890 */ /* 0x000fe4000fffe0ff */
[----:B------:R-:W-:-:S02]  /*23f0*/  UIADD3 UR48, UPT, UPT, UR32, 0xc400, URZ ;  /* 0x0000c40020307890 */ /* 0x000fc4000fffe0ff */
[----:B------:R-:W-:Y:S02]  /*2400*/  UIADD3 UR42, UPT, UPT, UR58, 0x40, URZ ;  /* 0x000000403a2a7890 */ /* 0x000fe4000fffe0ff */
[----:B------:R-:W-:Y:S02]  /*2410*/  UIADD3 UR40, UPT, UPT, UR32, 0x10400, URZ ;  /* 0x0001040020287890 */ /* 0x000fe4000fffe0ff */
[----:B------:R-:W-:Y:S02]  /*2420*/  UIADD3 UR34, UPT, UPT, UR58, 0x60, URZ ;  /* 0x000000603a227890 */ /* 0x000fe4000fffe0ff */
[----:B------:R-:W-:Y:S02]  /*2430*/  UIADD3 UR32, UPT, UPT, UR32, 0x14400, URZ ;  /* 0x0001440020207890 */ /* 0x000fe4000fffe0ff */
[----:B------:R-:W-:Y:S02]  /*2440*/  UIADD3.X UR15, UPT, UPT, URZ, UR55, URZ, UP0, !UPT ;  /* 0x00000037ff0f7290 */ /* 0x000fe400087fe4ff */
[----:B------:R-:W-:-:S02]  /*2450*/  UIADD3 UR24, UPT, UPT, UR13, 0x28400, URZ ;  /* 0x000284000d187890 */ /* 0x000fc4000fffe0ff */
        /* <DEDUP_REMOVED lines=26> */
[----:B------:R4:W-:Y:S01]  /*2600*/  UTMALDG.3D.MULTICAST.2CTA [UR32], [UR4], UR16, desc[UR46] ;  /* 0x00002e20040073b4 */ /* 0x0009e20008211810 */
[----:B------:R-:W-:Y:S01]  /*2610*/  UTMALDG.3D.2CTA [UR24], [UR14], desc[UR46] ;  /* 0x00002e180e0075b4 */ /* 0x000fe20008211000 */
[----:B------:R2:W-:Y:S01]  /*2620*/  UTMALDG.3D.2CTA [UR8], [UR14], desc[UR46] ;  /* 0x00002e080e0075b4 */ /* 0x0005e20008211000 */
[----:B----4-:R-:W-:-:S09]  /*2630*/  UIADD3 UR16, UPT, UPT, UR13, 0x2c400, URZ ;  /* 0x0002c4000d107890 */ /* 0x010fd2000fffe0ff */
[----:B------:R4:W-:Y:S01]  /*2640*/  UTMALDG.3D.2CTA [UR16], [UR14], desc[UR46] ;  /* 0x00002e100e0075b4 */ /* 0x0009e20008211000 */
[----:B--2---:R-:W-:Y:S01]  /*2650*/  UIADD3 UR8, UPT, UPT, UR13, 0x2e400, URZ ;  /* 0x0002e4000d087890 */ /* 0x004fe2000fffe0ff */
[----:B------:R-:W-:-:S08]  /*2660*/  UMOV UR10, UR34 ;  /* 0x00000022000a7c82 */ /* 0x000fd00008000000 */
[----:B------:R4:W-:Y:S02]  /*2670*/  UTMALDG.3D.2CTA [UR8], [UR14], desc[UR46] ;  /* 0x00002e080e0075b4 */ /* 0x0009e40008211000 */
[----:B----4-:R-:W-:Y:S01]  /*2680*/  NOP ;  /* 0x0000000000007918 */ /* 0x010fe20000000000 */
.L_x_41:
[----:B------:R-:W-:Y:S05]  /*2690*/  BSYNC.RECONVERGENT B0 ;  /* 0x0000000000007941 */ /* 0x000fea0003800200 */
.L_x_40:
[----:B------:R-:W-:Y:S01]  /*26a0*/  UIADD3 UR21, UPT, UPT, UR21, 0x1, URZ ;  /* 0x0000000115157890 */ /* 0x000fe2000fffe0ff */
[----:B------:R-:W-:-:S03]  /*26b0*/  UMOV UR6, UR23 ;  /* 0x0000001700067c82 */ /* 0x000fc60008000000 */
[----:B------:R-:W-:-:S09]  /*26c0*/  UISETP.NE.AND UP0, UPT, UR21, UR29, UPT ;  /* 0x0000001d1500728c */ /* 0x000fd2000bf05270 */
[----:B------:R-:W-:Y:S05]  /*26d0*/  BRA.U UP0, `(.L_x_42) ;  /* 0xfffffff900b07547 */ /* 0x000fea000b83ffff */
.L_x_34:
[C---:B------:R-:W-:Y:S01]  /*26e0*/  LEA R3, R11.reuse, UR22, 0x3 ;  /* 0x000000160b037c11 */ /* 0x040fe2000f8e18ff */
[----:B------:R-:W-:Y:S01]  /*26f0*/  NOP ;  /* 0x0000000000007918 */ /* 0x000fe20000000000 */
[----:B-1----:R-:W-:Y:S02]  /*2700*/  SHF.L.U32 R0, R10, 0x1f, RZ ;  /* 0x0000001f0a007819 */ /* 0x002fe400000006ff */
[----:B------:R-:W-:Y:S02]  /*2710*/  LEA R4, R11, UR22, 0x4 ;  /* 0x000000160b047c11 */ /* 0x000fe4000f8e20ff */
[----:B------:R-:W1:Y:S02]  /*2720*/  SYNCS.PHASECHK.TRANS64.TRYWAIT P0, [R3+URZ+0x70], R0 ;  /* 0x00007000030075a7 */ /* 0x000e6400080011ff */
[----:B-1----:R-:W-:Y:S05]  /*2730*/  @!P0 BRA `(.L_x_43) ;  /* 0x0000009c00948947 */ /* 0x002fea0003800000 */
.L_x_190:
[----:B------:R-:W4:Y:S01]  /*2740*/  LDS.128 R4, [R4+0x100] ;  /* 0x0001000004047984 */ /* 0x000f220000000c00 */
[----:B------:R-:W-:Y:S01]  /*2750*/  UISETP.GE.AND UP0, UPT, UR39, 0x1, UPT ;  /* 0x000000012700788c */ /* 0x000fe2000bf06270 */
[----:B------:R-:W-:Y:S01]  /*2760*/  @!PT LDS RZ, [RZ] ;  /* 0x00000000fffff984 */ /* 0x000fe20000000800 */
[----:B------:R-:W-:Y:S01]  /*2770*/  @!PT LDS RZ, [RZ] ;  /* 0x00000000fffff984 */ /* 0x000fe20000000800 */
[----:B------:R-:W-:Y:S01]  /*2780*/  @!PT LDS RZ, [RZ] ;  /* 0x00000000fffff984 */ /* 0x000fe20000000800 */
[----:B------:R-:W-:Y:S01]  /*2790*/  @!PT LDS RZ, [RZ] ;  /* 0x00000000fffff984 */ /* 0x000fe20000000800 */
[----:B------:R1:W-:Y:S06]  /*27a0*/  MEMBAR.ALL.CTA ;  /* 0x0000000000007992 */ /* 0x0003ec0000008000 */
[----:B-1----:R-:W1:Y:S01]  /*27b0*/  FENCE.VIEW.ASYNC.S ;  /* 0x00000000000073c6 */ /* 0x002e620000000000 */
[----:B----4-:R-:W-:-:S13]  /*27c0*/  LOP3.LUT P0, RZ, R6, 0x1, RZ, 0xc0, !PT ;  /* 0x0000000106ff7812 */ /* 0x010fda000780c0ff */
[----:B-1----:R-:W-:Y:S01]  /*27d0*/  VOTEU.ANY UP1, P0 ;  /* 0x0000000000ff7886 */ /* 0x002fe20000020100 */
[----:B------:R-:W-:-:S13]  /*27e0*/  PLOP3.LUT P0, PT, PT, PT, UP1, 0x80, 0x8 ;  /* 0x000000000008781c */ /* 0x000fda0003f0f018 */
[----:B------:R-:W-:Y:S02]  /*27f0*/  @P0 LOP3.LUT R0, R5, 0xffff, RZ, 0xc0, !PT ;  /* 0x0000ffff05000812 */ /* 0x000fe400078ec0ff */
[----:B--2---:R-:W-:Y:S02]  /*2800*/  @P0 MOV R2, R4 ;  /* 0x0000000400020202 */ /* 0x004fe40000000f00 */
[----:B------:R-:W-:Y:S01]  /*2810*/  @P0 R2UR UR5, R0 ;  /* 0x00000000000502ca */ /* 0x000fe200000e0000 */
[----:B------:R-:W-:Y:S01]  /*2820*/  VIADD R0, R3, 0x80 ;  /* 0x0000008003007836 */ /* 0x000fe20000000000 */
[----:B------:R-:W-:Y:S02]  /*2830*/  @P0 SHF.R.U32.HI R4, RZ, 0x10, R5 ;  /* 0x00000010ff040819 */ /* 0x000fe40000011605 */
[----:B------:R-:W-:Y:S02]  /*2840*/  @P0 R2UR UR6, R2 ;  /* 0x00000000020602ca */ /* 0x000fe400000e0000 */
[----:B------:R-:W-:-:S02]  /*2850*/  PRMT R0, RZ, 0x654, R0 ;  /* 0x00000654ff007816 */ /* 0x000fc40000000000 */
[----:B------:R-:W-:Y:S02]  /*2860*/  @P0 R2UR UR4, R4 ;  /* 0x00000000040402ca */ /* 0x000fe400000e0000 */
[----:B------:R1:W-:Y:S03]  /*2870*/  SYNCS.ARRIVE.TRANS64.RED.A1T0 RZ, [R0+URZ], RZ ;  /* 0x000000ff00ff79a7 */ /* 0x0003e600081004ff */
[----:B------:R-:W-:-:S04]  /*2880*/  @UP1 UMOV UR45, UR5 ;  /* 0x00000005002d1c82 */ /* 0x000fc80008000000 */
[----:B------:R-:W-:-:S04]  /*2890*/  @UP1 UMOV UR53, UR6 ;  /* 0x0000000600351c82 */ /* 0x000fc80008000000 */
[----:B------:R-:W-:Y:S01]  /*28a0*/  @UP1 UMOV UR60, UR4 ;  /* 0x00000004003c1c82 */ /* 0x000fe20008000000 */
[----:B------:R-:W-:Y:S05]  /*28b0*/  BRA.U !UP0, `(.L_x_44) ;  /* 0x0000000108d47547 */ /* 0x000fea000b800000 */
[----:B------:R-:W2:Y:S01]  /*28c0*/  LDCU.128 UR12, c[0x0][0xb10] ;  /* 0x00016200ff0c77ac */ /* 0x000ea20008000c00 */
[----:B------:R-:W4:Y:S01]  /*28d0*/  LDCU UR21, c[0x0][0xb20] ;  /* 0x00016400ff1577ac */ /* 0x000f220008000800 */
[----:B------:R-:W3:Y:S01]  /*28e0*/  LDCU UR20, c[0x0][0xb0c] ;  /* 0x00016180ff1477ac */ /* 0x000ee20008000800 */
[----:B------:R-:W1:Y:S01]  /*28f0*/  LDCU.64 UR8, c[0x0][0xb28] ;  /* 0x00016500ff0877ac */ /* 0x000e620008000a00 */
[----:B------:R-:W-:Y:S02]  /*2900*/  UISETP.NE.AND UP3, UPT, UR39, 0x1, UPT ;  /* 0x000000012700788c */ /* 0x000fe4000bf65270 */
[----:B--2---:R-:W-:Y:S02]  /*2910*/  UIMAD.WIDE.U32 UR6, UR62, UR15, URZ ;  /* 0x0000000f3e0672a5 */ /* 0x004fe4000f8e00ff */
[----:B------:R-:W-:Y:S02]  /*2920*/  UIMAD.WIDE.U32 UR4, UR63, UR12, URZ ;  /* 0x0000000c3f0472a5 */ /* 0x000fe4000f8e00ff */
[----:B------:R-:W-:-:S02]  /*2930*/  UISETP.NE.AND UP0, UPT, UR14, 0x1, UPT ;  /* 0x000000010e00788c */ /* 0x000fc4000bf05270 */
[----:B------:R-:W-:Y:S01]  /*2940*/  UIMAD.WIDE.U32 UR18, UR45, UR15, URZ ;  /* 0x0000000f2d1272a5 */ /* 0x000fe2000f8e00ff */
[----:B------:R-:W-:Y:S02]  /*2950*/  UMOV UR6, UR7 ;  /* 0x0000000700067c82 */ /* 0x000fe40008000000 */
[----:B------:R-:W-:Y:S01]  /*2960*/  UMOV UR4, UR5 ;  /* 0x0000000500047c82 */ /* 0x000fe20008000000 */
[----:B----4-:R-:W-:Y:S02]  /*2970*/  USHF.R.U32.HI UR6, URZ, UR21, UR6 ;  /* 0x00000015ff067299 */ /* 0x010fe40008011606 */
[----:B---3--:R-:W-:Y:S02]  /*2980*/  UISETP.NE.AND UP2, UPT, UR20, 0x1, UPT ;  /* 0x000000011400788c */ /* 0x008fe4000bf45270 */
[----:B------:R-:W-:Y:S02]  /*2990*/  USHF.R.U32.HI UR4, URZ, UR13, UR4 ;  /* 0x0000000dff047299 */ /* 0x000fe40008011604 */
[----:B------:R-:W-:-:S02]  /*29a0*/  USEL UR5, UR62, UR6, !UP0 ;  /* 0x000000063e057287 */ /* 0x000fc4000c000000 */
[----:B------:R-:W-:Y:S02]  /*29b0*/  USEL UR6, UR63, UR4, !UP2 ;  /* 0x000000043f067287 */ /* 0x000fe4000d000000 */
[----:B-1----:R-:W-:Y:S01]  /*29c0*/  UIMAD.WIDE.U32 UR10, UR5, UR8, URZ ;  /* 0x00000008050a72a5 */ /* 0x002fe2000f8e00ff */
[----:B------:R-:W-:Y:S01]  /*29d0*/  UMOV UR4, UR19 ;  /* 0x0000001300047c82 */ /* 0x000fe20008000000 */
[----:B------:R-:W-:Y:S02]  /*29e0*/  UIMAD.WIDE.U32 UR16, UR53, UR12, URZ ;  /* 0x0000000c351072a5 */ /* 0x000fe4000f8e00ff */
[----:B------:R-:W-:-:S03]  /*29f0*/  UIMAD.WIDE.U32 UR18, UR6, UR8, URZ ;  /* 0x00000008061272a5 */ /* 0x000fc6000f8e00ff */
[----:B------:R-:W-:Y:S01]  /*2a00*/  UMOV UR10, UR11 ;  /* 0x0000000b000a7c82 */ /* 0x000fe20008000000 */
[----:B------:R-:W-:Y:S02]  /*2a10*/  USHF.R.U32.HI UR4, URZ, UR21, UR4 ;  /* 0x00000015ff047299 */ /* 0x000fe40008011604 */
[----:B------:R-:W-:Y:S01]  /*2a20*/  @UP3 USHF.R.U32.HI UR5, URZ, UR9, UR10 ;  /* 0x00000009ff053299 */ /* 0x000fe2000801160a */
[----:B------:R-:W-:Y:S01]  /*2a30*/  UMOV UR16, UR17 ;  /* 0x0000001100107c82 */ /* 0x000fe20008000000 */
[----:B------:R-:W-:Y:S01]  /*2a40*/  UMOV UR18, UR19 ;  /* 0x0000001300127c82 */ /* 0x000fe20008000000 */
[----:B------:R-:W-:Y:S02]  /*2a50*/  USHF.R.U32.HI UR13, URZ, UR13, UR16 ;  /* 0x0000000dff0d7299 */ /* 0x000fe40008011610 */
[----:B------:R-:W-:Y:S02]  /*2a60*/  USEL UR4, UR45, UR4, !UP0 ;  /* 0x000000042d047287 */ /* 0x000fe4000c000000 */
[----:B------:R-:W-:-:S02]  /*2a70*/  @UP3 USHF.R.U32.HI UR6, URZ, UR9, UR18 ;  /* 0x00000009ff063299 */ /* 0x000fc40008011612 */
[----:B------:R-:W-:Y:S02]  /*2a80*/  UIMAD UR7, UR39, UR5, URZ ;  /* 0x00000005270772a4 */ /* 0x000fe4000f8e02ff */
[----:B------:R-:W-:Y:S02]  /*2a90*/  USEL UR5, UR53, UR13, !UP2 ;  /* 0x0000000d35057287 */ /* 0x000fe4000d000000 */
[----:B------:R-:W-:Y:S02]  /*2aa0*/  UIMAD UR10, UR39, UR6, URZ ;  /* 0x00000006270a72a4 */ /* 0x000fe4000f8e02ff */
[----:B------:R-:W-:Y:S02]  /*2ab0*/  UISETP.GE.AND UP0, UPT, UR4, UR7, UPT ;  /* 0x000000070400728c */ /* 0x000fe4000bf06270 */
[----:B------:R-:W-:Y:S02]  /*2ac0*/  UIMAD.WIDE.U32 UR12, UR4, UR8, URZ ;  /* 0x00000008040c72a5 */ /* 0x000fe4000f8e00ff */
[----:B------:R-:W-:-:S02]  /*2ad0*/  UISETP.GE.OR UP0, UPT, UR5, UR10, UP0 ;  /* 0x0000000a0500728c */ /* 0x000fc40008706670 */
        /* <DEDUP_REMOVED lines=19> */
.L_x_44:
[----:B------:R-:W2:Y:S02]  /*2c10*/  LDCU UR4, c[0x0][0xb30] ;  /* 0x00016600ff0477ac */ /* 0x000ea40008000800 */
[----:B--2---:R-:W-:-:S09]  /*2c20*/  UISETP.NE.AND UP0, UPT, UR4, 0x1, UPT ;  /* 0x000000010400788c */ /* 0x004fd2000bf05270 */
[----:B------:R-:W-:Y:S05]  /*2c30*/  BRA.U UP0, `(.L_x_45) ;  /* 0x0000000100447547 */ /* 0x000fea000b800000 */
[----:B------:R-:W2:Y:S01]  /*2c40*/  LDCU.128 UR8, c[0x0][0xb10] ;  /* 0x00016200ff0877ac */ /* 0x000ea20008000c00 */
[----:B------:R-:W4:Y:S01]  /*2c50*/  LDCU UR12, c[0x0][0xb0c] ;  /* 0x00016180ff0c77ac */ /* 0x000f220008000800 */
[----:B------:R-:W1:Y:S01]  /*2c60*/  LDCU UR13, c[0x0][0xb20] ;  /* 0x00016400ff0d77ac */ /* 0x000e620008000800 */
[----:B--2---:R-:W-:Y:S02]  /*2c70*/  UIMAD.WIDE.U32 UR6, UR53, UR8, URZ ;  /* 0x00000008350672a5 */ /* 0x004fe4000f8e00ff */
[----:B------:R-:W-:Y:S02]  /*2c80*/  UIMAD.WIDE.U32 UR4, UR45, UR11, URZ ;  /* 0x0000000b2d0472a5 */ /* 0x000fe4000f8e00ff */
[----:B----4-:R-:W-:Y:S02]  /*2c90*/  UISETP.NE.AND UP2, UPT, UR12, 0x1, UPT ;  /* 0x000000010c00788c */ /* 0x010fe4000bf45270 */
[----:B------:R-:W-:Y:S01]  /*2ca0*/  UISETP.NE.AND UP0, UPT, UR10, 0x1, UPT ;  /* 0x000000010a00788c */ /* 0x000fe2000bf05270 */
[----:B------:R-:W-:-:S02]  /*2cb0*/  UMOV UR6, UR7 ;  /* 0x0000000700067c82 */ /* 0x000fc40008000000 */
[----:B------:R-:W-:Y:S01]  /*2cc0*/  UMOV UR4, UR5 ;  /* 0x0000000500047c82 */ /* 0x000fe20008000000 */
[----:B------:R-:W-:Y:S02]  /*2cd0*/  USHF.R.U32.HI UR6, URZ, UR9, UR6 ;  /* 0x00000009ff067299 */ /* 0x000fe40008011606 */
[----:B-1----:R-:W-:Y:S02]  /*2ce0*/  USHF.R.U32.HI UR4, URZ, UR13, UR4 ;  /* 0x0000000dff047299 */ /* 0x002fe40008011604 */
[----:B------:R-:W-:Y:S02]  /*2cf0*/  USEL UR5, UR53, UR6, !UP2 ;  /* 0x0000000635057287 */ /* 0x000fe4000d000000 */
[----:B------:R-:W-:-:S04]  /*2d00*/  USEL UR4, UR45, UR4, !UP0 ;  /* 0x000000042d047287 */ /* 0x000fc8000c000000 */
[----:B------:R-:W-:Y:S02]  /*2d10*/  UIADD3 UR6, UPT, UPT, UR5, -UR4, URZ ;  /* 0x8000000405067290 */ /* 0x000fe4000fffe0ff */
[----:B------:R-:W-:Y:S02]  /*2d20*/  UIADD3 UR4, UPT, UPT, -UR5, UR4, URZ ;  /* 0x0000000405047290 */ /* 0x000fe4000fffe1ff */
[----:B------:R-:W-:Y:S02]  /*2d30*/  UIMAD UR45, UR6, UR10, UR45 ;  /* 0x0000000a062d72a4 */ /* 0x000fe4000f8e022d */
[----:B------:R-:W-:-:S12]  /*2d40*/  UIMAD UR53, UR4, UR12, UR53 ;  /* 0x0000000c043572a4 */ /* 0x000fd8000f8e0235 */
.L_x_45:
[----:B------:R-:W-:Y:S01]  /*2d50*/  VIADD R11, R11, 0x1 ;  /* 0x000000010b0b7836 */ /* 0x000fe20000000000 */
[----:B------:R-:W-:Y:S02]  /*2d60*/  R2UR UR5, R55 ;  /* 0x00000000370572ca */ /* 0x000fe400000e0000 */
[----:B------:R-:W-:Y:S02]  /*2d70*/  R2UR UR4, R54 ;  /* 0x00000000360472ca */ /* 0x000fe400000e0000 */
[C---:B------:R-:W-:Y:S02]  /*2d80*/  ISETP.NE.AND P0, PT, R11.reuse, 0x2, PT ;  /* 0x000000020b00780c */ /* 0x040fe40003f05270 */
[----:B------:R-:W-:Y:S02]  /*2d90*/  PLOP3.LUT P2, PT, PT, PT, PT, 0x80, 0x8 ;  /* 0x000000000008781c */ /* 0x000fe40003f4f070 */
[----:B-1----:R-:W-:Y:S02]  /*2da0*/  SEL R0, RZ, 0x1, P0 ;  /* 0x00000001ff007807 */ /* 0x002fe40000000000 */
[----:B------:R-:W-:-:S02]  /*2db0*/  SEL R11, R11, RZ, P0 ;  /* 0x000000ff0b0b7207 */ /* 0x000fc40000000000 */
[----:B------:R-:W-:Y:S01]  /*2dc0*/  LOP3.LUT R10, R10, R0, RZ, 0x3c, !PT ;  /* 0x000000000a0a7212 */ /* 0x000fe200078e3cff */
[----:B------:R-:W-:Y:S02]  /*2dd0*/  UIADD3 UR16, UPT, UPT, UR53, UR5, URZ ;  /* 0x0000000535107290 */ /* 0x000fe4000fffe0ff */
[----:B------:R-:W-:Y:S01]  /*2de0*/  UIADD3 UR20, UPT, UPT, UR45, UR4, URZ ;  /* 0x000000042d147290 */ /* 0x000fe2000fffe0ff */
[----:B------:R-:W-:Y:S11]  /*2df0*/  BRA.U UP1, `(.L_x_46) ;  /* 0xffffffe901f47547 */ /* 0x000ff6000b83ffff */
[----:B------:R-:W-:Y:S01]  /*2e00*/  UIADD3 UR22, UPT, UPT, UR22, 0x10, URZ ;  /* 0x0000001016167890 */ /* 0x000fe2000fffe0ff */
[----:B------:R-:W-:-:S03]  /*2e10*/  SHF.L.U32 R2, R12, 0x1f, RZ ;  /* 0x0000001f0c027819 */ /* 0x000fc600000006ff */
[----:B------:R-:W-:-:S09]  /*2e20*/  ULEA UR4, UR23, UR22, 0x3 ;  /* 0x0000001617047291 */ /* 0x000fd2000f8e18ff */
[----:B------:R-:W1:Y:S02]  /*2e30*/  SYNCS.PHASECHK.TRANS64.TRYWAIT P0, [UR4], R2 ;  /* 0x00000002ff0075a7 */ /* 0x000e640008001104 */
[----:B-1----:R-:W-:Y:S05]  /*2e40*/  @!P0 BRA `(.L_x_47) ;  /* 0x0000009400e48947 */ /* 0x002fea0003800000 */
.L_x_192:
[----:B------:R-:W-:-:S04]  /*2e50*/  UIADD3 UR4, UPT, UPT, UR23, 0x1, URZ ;  /* 0x0000000117047890 */ /* 0x000fc8000fffe0ff */
[----:B------:R-:W-:-:S04]  /*2e60*/  UISETP.NE.AND UP0, UPT, UR4, 0x2, UPT ;  /* 0x000000020400788c */ /* 0x000fc8000bf05270 */
[----:B------:R-:W-:Y:S02]  /*2e70*/  USEL UR5, URZ, 0x1, UP0 ;  /* 0x00000001ff057887 */ /* 0x000fe40008000000 */
[----:B------:R-:W-:-:S04]  /*2e80*/  USEL UR4, UR4, URZ, UP0 ;  /* 0x000000ff04047287 */ /* 0x000fc80008000000 */
[----:B------:R-:W-:Y:S01]  /*2e90*/  ULEA UR4, UR4, UR22, 0x3 ;  /* 0x0000001604047291 */ /* 0x000fe2000f8e18ff */
[----:B-1----:R-:W-:-:S04]  /*2ea0*/  LOP3.LUT R2, R12, UR5, RZ, 0x3c, !PT ;  /* 0x000000050c027c12 */ /* 0x002fc8000f8e3cff */
[----:B------:R-:W-:Y:S01]  /*2eb0*/  SHF.L.U32 R2, R2, 0x1f, RZ ;  /* 0x0000001f02027819 */ /* 0x000fe200000006ff */
[----:B------:R-:W-:-:S07]  /*2ec0*/  IMAD.U32 R0, RZ, RZ, UR4 ;  /* 0x00000004ff007e24 */ /* 0x000fce000f8e00ff */
.L_x_48:
[----:B-1----:R1:W2:Y:S02]  /*2ed0*/  SYNCS.PHASECHK.TRANS64.TRYWAIT P0, [R0+URZ], R2 ;  /* 0x00000002000075a7 */ /* 0x0022a400080011ff */
[----:B--2---:R-:W-:Y:S05]  /*2ee0*/  @!P0 NANOSLEEP.SYNCS 0x989680 ;  /* 0x009896800000895d */ /* 0x004fea0003900000 */
[----:B------:R-:W2:Y:S02]  /*2ef0*/  @!P0 SYNCS.PHASECHK.TRANS64 P0, [R0+URZ], R2 ;  /* 0x00000002000085a7 */ /* 0x000ea400080010ff */
[----:B--2---:R-:W-:Y:S05]  /*2f00*/  @P0 EXIT ;  /* 0x000000000000094d */ /* 0x004fea0003800000 */
[----:B------:R-:W-:Y:S05]  /*2f10*/  BRA `(.L_x_48) ;  /* 0xfffffffc00ec7947 */ /* 0x000fea000383ffff */
.L_x_22:
[----:B------:R-:W-:-:S04]  /*2f20*/  UISETP.NE.AND UP0, UPT, UR61, URZ, UPT ;  /* 0x000000ff3d00728c */ /* 0x000fc8000bf05270 */
[----:B------:R-:W-:-:S09]  /*2f30*/  UISETP.NE.OR UP0, UPT, UR18, 0x1, UP0 ;  /* 0x000000011200788c */ /* 0x000fd20008705670 */
[----:B------:R-:W-:Y:S05]  /*2f40*/  BRA.U UP0, `(.L_x_49) ;  /* 0x00000005004c7547 */ /* 0x000fea000b800000 */
[----:B------:R-:W-:Y:S01]  /*2f50*/  HFMA2 R3, -RZ, RZ, 0, 0 ;  /* 0x00000000ff037431 */ /* 0x000fe200000001ff */
[----:B------:R-:W-:Y:S01]  /*2f60*/  ISETP.GE.U32.AND P2, PT, R5, 0x4, PT ;  /* 0x000000040500780c */ /* 0x000fe20003f46070 */
[----:B------:R-:W-:Y:S01]  /*2f70*/  IMAD.MOV.U32 R12, RZ, RZ, 0x1 ;  /* 0x00000001ff0c7424 */ /* 0x000fe200078e00ff */
[----:B------:R-:W-:Y:S01]  /*2f80*/  CS2R R6, SRZ ;  /* 0x0000000000067805 */ /* 0x000fe2000001ff00 */
[----:B------:R-:W-:Y:S01]  /*2f90*/  IMAD.MOV.U32 R4, RZ, RZ, RZ ;  /* 0x000000ffff047224 */ /* 0x000fe200078e00ff */
[----:B------:R-:W-:Y:S01]  /*2fa0*/  UMOV UR6, 0x400 ;  /* 0x0000040000067882 */ /* 0x000fe20000000000 */
[----:B------:R-:W-:Y:S01]  /*2fb0*/  UMOV UR5, URZ ;  /* 0x000000ff00057c82 */ /* 0x000fe20008000000 */
[----:B------:R-:W-:-:S12]  /*2fc0*/  ULEA UR6, UR61, UR6, 0x18 ;  /* 0x000000063d067291 */ /* 0x000fd8000f8ec0ff */
.L_x_53:
[----:B------:R-:W-:Y:S02]  /*2fd0*/  LEA R0, R3, UR6, 0x3 ;  /* 0x0000000603007c11 */ /* 0x000fe4000f8e18ff */
[----:B------:R-:W-:-:S03]  /*2fe0*/  SHF.L.U32 R8, R4, 0x1f, RZ ;  /* 0x0000001f04087819 */ /* 0x000fc600000006ff */
[----:B------:R-:W-:Y:S01]  /*2ff0*/  VIADD R9, R0, 0xe0 ;  /* 0x000000e000097836 */ /* 0x000fe20000000000 */
[----:B------:R-:W1:Y:S02]  /*3000*/  SYNCS.PHASECHK.TRANS64.TRYWAIT P0, [R0+URZ+0xd0], R8 ;  /* 0x0000d008000075a7 */ /* 0x000e6400080011ff */
[----:B-1----:R-:W-:Y:S05]  /*3010*/  @!P0 BRA `(.L_x_50) ;  /* 0x0000009400888947 */ /* 0x002fea0003800000 */
.L_x_193:
[----:B------:R-:W-:Y:S01]  /*3020*/  ULEA UR4, UR5, UR6, 0x3 ;  /* 0x0000000605047291 */ /* 0x000fe2000f8e18ff */
[----:B-1----:R-:W-:Y:S01]  /*3030*/  PRMT R0, RZ, 0x654, R9 ;  /* 0x00000654ff007816 */ /* 0x002fe20000000009 */
[----:B------:R-:W-:Y:S01]  /*3040*/  @!P2 IMAD.MOV.U32 R8, RZ, RZ, 0x10 ;  /* 0x00000010ff08a424 */ /* 0x000fe200078e00ff */
[----:B------:R-:W-:Y:S01]  /*3050*/  SHF.L.U32 R9, R12, 0x1f, RZ ;  /* 0x0000001f0c097819 */ /* 0x000fe200000006ff */
[----:B------:R-:W-:Y:S01]  /*3060*/  UIADD3 UR7, UPT, UPT, UR4, 0x70, URZ ;  /* 0x0000007004077890 */ /* 0x000fe2000fffe0ff */
[----:B------:R1:W-:Y:S05]  /*3070*/  SYNCS.ARRIVE.TRANS64.RED.A1T0 RZ, [R0+URZ], RZ ;  /* 0x000000ff00ff79a7 */ /* 0x0003ea00081004ff */
[----:B------:R-:W-:Y:S01]  /*3080*/  IMAD.U32 R10, RZ, RZ, UR7 ;  /* 0x00000007ff0a7e24 */ /* 0x000fe2000f8e00ff */
[----:B------:R-:W2:Y:S04]  /*3090*/  SYNCS.PHASECHK.TRANS64.TRYWAIT P0, [UR4+0x80], R9 ;  /* 0x00008009ff0075a7 */ /* 0x000ea80008001104 */
[----:B------:R-:W-:Y:S01]  /*30a0*/  PRMT R10, R5, 0x654, R10 ;  /* 0x00000654050a7816 */ /* 0x000fe2000000000a */
[----:B-12---:R-:W-:Y:S06]  /*30b0*/  @!P0 BRA `(.L_x_51) ;  /* 0x0000009400748947 */ /* 0x006fec0003800000 */
.L_x_195:
[----:B------:R-:W-:Y:S01]  /*30c0*/  ULEA UR8, UR5, UR6, 0x4 ;  /* 0x0000000605087291 */ /* 0x000fe2000f8e20ff */
[----:B------:R-:W-:Y:S01]  /*30d0*/  SEL R2, R10, R2, !P2 ;  /* 0x000000020a027207 */ /* 0x000fe20005000000 */
[----:B------:R-:W-:Y:S01]  /*30e0*/  UIADD3 UR9, UPT, UPT, UR4, 0x70, URZ ;  /* 0x0000007004097890 */ /* 0x000fe2000fffe0ff */
[----:B-1----:R-:W-:Y:S01]  /*30f0*/  LEA R0, R7, UR6, 0x3 ;  /* 0x0000000607007c11 */ /* 0x002fe2000f8e18ff */
[----:B------:R-:W-:Y:S01]  /*3100*/  UIADD3 UR8, UPT, UPT, UR8, 0x100, URZ ;  /* 0x0000010008087890 */ /* 0x000fe2000fffe0ff */
[----:B------:R1:W-:Y:S01]  /*3110*/  @!P2 SYNCS.ARRIVE.TRANS64.RED RZ, [R2+URZ], R8 ;  /* 0x0000000802ffa9a7 */ /* 0x0003e200080004ff */
[----:B------:R-:W-:Y:S01]  /*3120*/  UIADD3 UR4, UPT, UPT, UR5, 0x1, URZ ;  /* 0x0000000105047890 */ /* 0x000fe2000fffe0ff */
[----:B------:R-:W-:-:S03]  /*3130*/  VIADD R3, R3, 0x1 ;  /* 0x0000000103037836 */ /* 0x000fc60000000000 */
[----:B------:R-:W-:Y:S02]  /*3140*/  UISETP.NE.AND UP0, UPT, UR4, 0x2, UPT ;  /* 0x000000020400788c */ /* 0x000fe4000bf05270 */
[----:B------:R-:W-:Y:S01]  /*3150*/  ISETP.NE.AND P0, PT, R3, 0x2, PT ;  /* 0x000000020300780c */ /* 0x000fe20003f05270 */
[----:B------:R-:W-:Y:S06]  /*3160*/  UGETNEXTWORKID.BROADCAST [UR8], [UR9] ;  /* 0x00000000080073ca */ /* 0x000fec0008000100 */
[----:B------:R-:W-:Y:S02]  /*3170*/  USEL UR7, URZ, 0x1, UP0 ;  /* 0x00000001ff077887 */ /* 0x000fe40008000000 */
[----:B------:R-:W-:-:S04]  /*3180*/  USEL UR5, UR4, URZ, UP0 ;  /* 0x000000ff04057287 */ /* 0x000fc80008000000 */
[----:B------:R-:W-:Y:S02]  /*3190*/  LOP3.LUT R12, R12, UR7, RZ, 0x3c, !PT ;  /* 0x000000070c0c7c12 */ /* 0x000fe4000f8e3cff */
[----:B-1----:R-:W-:-:S04]  /*31a0*/  SHF.L.U32 R8, R6, 0x1f, RZ ;  /* 0x0000001f06087819 */ /* 0x002fc800000006ff */
[----:B------:R-:W1:Y:S02]  /*31b0*/  SYNCS.PHASECHK.TRANS64.TRYWAIT P1, [R0+URZ+0x70], R8 ;  /* 0x00007008000075a7 */ /* 0x000e6400080211ff */
[----:B-1----:R-:W-:Y:S05]  /*31c0*/  @!P1 BRA `(.L_x_52) ;  /* 0x0000009400489947 */ /* 0x002fea0003800000 */
.L_x_196:
[----:B-1----:R-:W-:Y:S01]  /*31d0*/  LEA R8, R7, UR6, 0x4 ;  /* 0x0000000607087c11 */ /* 0x002fe2000f8e20ff */
[----:B------:R-:W-:Y:S01]  /*31e0*/  VIADD R0, R0, 0x80 ;  /* 0x0000008000007836 */ /* 0x000fe20000000000 */
[----:B------:R-:W-:Y:S01]  /*31f0*/  SEL R3, R3, RZ, P0 ;  /* 0x000000ff03037207 */ /* 0x000fe20000000000 */
[----:B------:R-:W-:-:S03]  /*3200*/  VIADD R7, R7, 0x1 ;  /* 0x0000000107077836 */ /* 0x000fc60000000000 */
[----:B------:R-:W1:Y:S01]  /*3210*/  LDS.128 R8, [R8+0x100] ;  /* 0x0001000008087984 */ /* 0x000e620000000c00 */
[----:B------:R-:W-:Y:S02]  /*3220*/  PRMT R0, RZ, 0x654, R0 ;  /* 0x00000654ff007816 */ /* 0x000fe40000000000 */
[C---:B------:R-:W-:Y:S01]  /*3230*/  ISETP.NE.AND P1, PT, R7.reuse, 0x2, PT ;  /* 0x000000020700780c */ /* 0x040fe20003f25270 */
[----:B------:R-:W-:Y:S01]  /*3240*/  @!PT LDS RZ, [RZ] ;  /* 0x00000000fffff984 */ /* 0x000fe20000000800 */
[----:B------:R-:W-:Y:S01]  /*3250*/  @!PT LDS RZ, [RZ] ;  /* 0x00000000fffff984 */ /* 0x000fe20000000800 */
[----:B------:R-:W-:Y:S01]  /*3260*/  @!PT LDS RZ, [RZ] ;  /* 0x00000000fffff984 */ /* 0x000fe20000000800 */
[----:B------:R-:W-:Y:S01]  /*3270*/  @!PT LDS RZ, [RZ] ;  /* 0x00000000fffff984 */ /* 0x000fe20000000800 */
[----:B------:R2:W-:Y:S06]  /*3280*/  MEMBAR.ALL.CTA ;  /* 0x0000000000007992 */ /* 0x0005ec0000008000 */
[----:B--2---:R-:W2:Y:S01]  /*3290*/  FENCE.VIEW.ASYNC.S ;  /* 0x00000000000073c6 */ /* 0x004ea20000000000 */
[----:B------:R-:W-:Y:S01]  /*32a0*/  SEL R7, R7, RZ, P1 ;  /* 0x000000ff07077207 */ /* 0x000fe20000800000 */
[----:B--2---:R2:W-:Y:S01]  /*32b0*/  SYNCS.ARRIVE.TRANS64.RED.A1T0 RZ, [R0+URZ], RZ ;  /* 0x000000ff00ff79a7 */ /* 0x0045e200081004ff */
[----:B-1----:R-:W-:-:S02]  /*32c0*/  LOP3.LUT P3, RZ, R10, 0x1, RZ, 0xc0, !PT ;  /* 0x000000010aff7812 */ /* 0x002fc4000786c0ff */
[----:B------:R-:W-:-:S04]  /*32d0*/  SEL R8, RZ, 0x1, P1 ;  /* 0x00000001ff087807 */ /* 0x000fc80000800000 */
[----:B------:R-:W-:Y:S02]  /*32e0*/  LOP3.LUT R6, R6, R8, RZ, 0x3c, !PT ;  /* 0x0000000806067212 */ /* 0x000fe400078e3cff */
[----:B--2---:R-:W-:-:S04]  /*32f0*/  SEL R0, RZ, 0x1, P0 ;  /* 0x00000001ff007807 */ /* 0x004fc80000000000 */
[----:B------:R-:W-:Y:S01]  /*3300*/  LOP3.LUT R4, R4, R0, RZ, 0x3c, !PT ;  /* 0x0000000004047212 */ /* 0x000fe200078e3cff */
[----:B------:R-:W-:Y:S06]  /*3310*/  @P3 BRA `(.L_x_53) ;  /* 0xfffffffc002c3947 */ /* 0x000fec000383ffff */
[----:B------:R-:W-:Y:S01]  /*3320*/  ULEA UR4, UR5, UR6, 0x3 ;  /* 0x0000000605047291 */ /* 0x000fe2000f8e18ff */
[----:B------:R-:W-:-:S08]  /*3330*/  SHF.L.U32 R2, R12, 0x1f, RZ ;  /* 0x0000001f0c027819 */ /* 0x000fd000000006ff */
[----:B------:R-:W1:Y:S02]  /*3340*/  SYNCS.PHASECHK.TRANS64 P0, [UR4+0x80], R2 ;  /* 0x00008002ff0075a7 */ /* 0x000e640008001004 */
[----:B-1----:R-:W-:Y:S05]  /*3350*/  @P0 BRA `(.L_x_54) ;  /* 0x0000000000080947 */ /* 0x002fea0003800000 */
[----:B------:R-:W1:Y:S02]  /*3360*/  SYNCS.PHASECHK.TRANS64.TRYWAIT P0, [UR4+0x80], R2 ;  /* 0x00008002ff0075a7 */ /* 0x000e640008001104 */
[----:B-1----:R-:W-:Y:S05]  /*3370*/  @!P0 BRA `(.L_x_55) ;  /* 0x0000009000f08947 */ /* 0x002fea0003800000 */
.L_x_54:
[----:B------:R-:W-:-:S04]  /*3380*/  UIADD3 UR7, UPT, UPT, UR5, 0x1, URZ ;  /* 0x0000000105077890 */ /* 0x000fc8000fffe0ff */
[----:B------:R-:W-:-:S04]  /*3390*/  UISETP.NE.AND UP0, UPT, UR7, 0x2, UPT ;  /* 0x000000020700788c */ /* 0x000fc8000bf05270 */
[----:B------:R-:W-:Y:S02]  /*33a0*/  USEL UR8, URZ, 0x1, UP0 ;  /* 0x00000001ff087887 */ /* 0x000fe40008000000 */
[----:B------:R-:W-:-:S04]  /*33b0*/  USEL UR7, UR7, URZ, UP0 ;  /* 0x000000ff07077287 */ /* 0x000fc80008000000 */
[----:B------:R-:W-:Y:S01]  /*33c0*/  ULEA UR7, UR7, UR6, 0x3 ;  /* 0x0000000607077291 */ /* 0x000fe2000f8e18ff */
[----:B-1----:R-:W-:-:S04]  /*33d0*/  LOP3.LUT R2, R12, UR8, RZ, 0x3c, !PT ;  /* 0x000000080c027c12 */ /* 0x002fc8000f8e3cff */
[----:B------:R-:W-:-:S04]  /*33e0*/  SHF.L.U32 R0, R2, 0x1f, RZ ;  /* 0x0000001f02007819 */ /* 0x000fc800000006ff */
[----:B------:R-:W1:Y:S02]  /*33f0*/  SYNCS.PHASECHK.TRANS64 P0, [UR7+0x80], R0 ;  /* 0x00008000ff0075a7 */ /* 0x000e640008001007 */
[----:B-1----:R-:W-:Y:S05]  /*3400*/  @P0 EXIT ;  /* 0x000000000000094d */ /* 0x002fea0003800000 */
[----:B------:R-:W-:Y:S02]  /*3410*/  SHF.L.U32 R2, R2, 0x1f, RZ ;  /* 0x0000001f02027819 */ /* 0x000fe400000006ff */
[----:B------:R-:W-:-:S07]  /*3420*/  MOV R0, UR7 ;  /* 0x0000000700007c02 */ /* 0x000fce0008000f00 */
.L_x_56:
[----:B-1----:R1:W2:Y:S02]  /*3430*/  SYNCS.PHASECHK.TRANS64.TRYWAIT P0, [R0+URZ+0x80], R2 ;  /* 0x00008002000075a7 */ /* 0x0022a400080011ff */
[----:B--2---:R-:W-:Y:S05]  /*3440*/  @!P0 NANOSLEEP.SYNCS 0x989680 ;  /* 0x009896800000895d */ /* 0x004fea0003900000 */
[----:B------:R-:W2:Y:S02]  /*3450*/  @!P0 SYNCS.PHASECHK.TRANS64 P0, [R0+URZ+0x80], R2 ;  /* 0x00008002000085a7 */ /* 0x000ea400080010ff */
[----:B--2---:R-:W-:Y:S05]  /*3460*/  @P0 EXIT ;  /* 0x000000000000094d */ /* 0x004fea0003800000 */
[----:B------:R-:W-:Y:S05]  /*3470*/  BRA `(.L_x_56) ;  /* 0xfffffffc00ec7947 */ /* 0x000fea000383ffff */
.L_x_49:
[----:B------:R-:W-:Y:S05]  /*3480*/  BRA.U UP4, `(.L_x_57) ;  /* 0x00000019044c7547 */ /* 0x000fea000b800000 */
[----:B------:R-:W-:Y:S01]  /*3490*/  UMOV UR4, 0x40 ;  /* 0x0000004000047882 */ /* 0x000fe20000000000 */
[----:B------:R-:W-:Y:S01]  /*34a0*/  NOP ;  /* 0x0000000000007918 */ /* 0x000fe20000000000 */
[----:B------:R-:W-:Y:S01]  /*34b0*/  ULEA UR5, UR61, UR4, 0x18 ;  /* 0x000000043d057291 */ /* 0x000fe2000f8ec0ff */
[----:B------:R-:W-:Y:S02]  /*34c0*/  UMOV UR6, 0x400 ;  /* 0x0000040000067882 */ /* 0x000fe40000000000 */
[----:B------:R-:W-:-:S06]  /*34d0*/  ULEA UR6, UR61, UR6, 0x18 ;  /* 0x000000063d067291 */ /* 0x000fcc000f8ec0ff */
[----:B------:R-:W1:Y:S02]  /*34e0*/  LDS.U8 R5, [UR5+0x1c] ;  /* 0x00001c05ff057984 */ /* 0x000e640008000000 */
[----:B-1----:R-:W-:-:S13]  /*34f0*/  ISETP.NE.AND P0, PT, R5, RZ, PT ;  /* 0x000000ff0500720c */ /* 0x002fda0003f05270 */
[----:B------:R-:W-:Y:S05]  /*3500*/  @P0 BRA `(.L_x_58) ;  /* 0x0000000400180947 */ /* 0x000fea0003800000 */
[----:B------:R-:W-:Y:S01]  /*3510*/  R2UR UR4, R2 ;  /* 0x00000000020472ca */ /* 0x000fe200000e0000 */
[----:B------:R-:W-:-:S12]  /*3520*/  UIADD3 UR7, UPT, UPT, UR5, 0x8, URZ ;  /* 0x0000000805077890 */ /* 0x000fd8000fffe0ff */
[----:B------:R-:W-:-:S09]  /*3530*/  UISETP.NE.U32.AND UP1, UPT, UR4, 0x1, UPT ;  /* 0x000000010400788c */ /* 0x000fd2000bf25070 */
[----:B------:R-:W-:Y:S05]  /*3540*/  BRA.U !UP1, `(.L_x_59) ;  /* 0x0000000109a47547 */ /* 0x000fea000b800000 */
[----:B------:R-:W-:Y:S01]  /*3550*/  ELECT P0, URZ, PT ;  /* 0x0000000000ff782f */ /* 0x000fe20003800000 */
[----:B------:R-:W-:-:S12]  /*3560*/  BSSY B0, `(.L_x_59) ;  /* 0x0000027000007945 */ /* 0x000fd80003800000 */
[----:B------:R-:W-:Y:S05]  /*3570*/  @!P0 BRA `(.L_x_60) ;  /* 0x0000000000948947 */ /* 0x000fea0003800000 */
[----:B------:R-:W-:-:S05]  /*3580*/  UMOV UR4, 0x10 ;  /* 0x0000001000047882 */ /* 0x000fca0000000000 */
[----:B------:R-:W-:Y:S04]  /*3590*/  DEPBAR.LE SB1, 0x36 ;  /* 0x00009d800000791a */ /* 0x000fe80000000000 */
[----:B------:R-:W1:Y:S02]  /*35a0*/  UTCATOMSWS.2CTA.FIND_AND_SET.ALIGN UP0, UR4, UR4 ;  /* 0x00000004000475e3 */ /* 0x000e640008200800 */
[----:B-1----:R-:W-:Y:S01]  /*35b0*/  MOV R12, UR4 ;  /* 0x00000004000c7c02 */ /* 0x002fe20008000f00 */
[----:B------:R-:W-:Y:S06]  /*35c0*/  BRA.U UP0, `(.L_x_61) ;  /* 0x0000000100187547 */ /* 0x000fec000b800000 */
.L_x_62:
[----:B------:R-:W-:Y:S05]  /*35d0*/  NANOSLEEP 0x64 ;  /* 0x000000640000795d */ /* 0x000fea0003800000 */
[----:B------:R-:W-:-:S05]  /*35e0*/  UMOV UR4, 0x10 ;  /* 0x0000001000047882 */ /* 0x000fca0000000000 */
[----:B------:R-:W-:Y:S04]  /*35f0*/  DEPBAR.LE SB1, 0x36 ;  /* 0x00009d800000791a */ /* 0x000fe80000000000 */
[----:B------:R-:W1:Y:S02]  /*3600*/  UTCATOMSWS.2CTA.FIND_AND_SET.ALIGN UP0, UR4, UR4 ;  /* 0x00000004000475e3 */ /* 0x000e640008200800 */
[----:B-1----:R-:W-:Y:S01]  /*3610*/  MOV R12, UR4 ;  /* 0x00000004000c7c02 */ /* 0x002fe20008000f00 */
[----:B------:R-:W-:Y:S05]  /*3620*/  BRA.U !UP0, `(.L_x_62) ;  /* 0xfffffffd08e87547 */ /* 0x000fea000b83ffff */
.L_x_61:
[----:B------:R-:W1:Y:S01]  /*3630*/  LDS R8, [UR5+0x10] ;  /* 0x00001005ff087984 */ /* 0x000e620008000800 */
[----:B------:R-:W-:Y:S01]  /*3640*/  R2UR UR4, R0 ;  /* 0x00000000000472ca */ /* 0x000fe200000e0000 */
[----:B------:R-:W-:-:S04]  /*3650*/  IMAD.U32 R5, RZ, RZ, UR6 ;  /* 0x00000006ff057e24 */ /* 0x000fc8000f8e00ff */
[----:B------:R-:W-:-:S08]  /*3660*/  VIADD R5, R5, 0x120 ;  /* 0x0000012005057836 */ /* 0x000fd00000000000 */
[----:B------:R-:W-:Y:S02]  /*3670*/  MOV R6, UR4 ;  /* 0x0000000400067c02 */ /* 0x000fe40008000f00 */
[----:B-1----:R-:W-:-:S04]  /*3680*/  SHF.L.U32 R8, R8, 0x1f, RZ ;  /* 0x0000001f08087819 */ /* 0x002fc800000006ff */
[----:B------:R-:W1:Y:S02]  /*3690*/  SYNCS.PHASECHK.TRANS64.TRYWAIT P0, [UR5+0x8], R8 ;  /* 0x00000808ff0075a7 */ /* 0x000e640008001105 */
[----:B-1----:R-:W-:Y:S05]  /*36a0*/  @P0 BRA `(.L_x_63) ;  /* 0x0000000000080947 */ /* 0x002fea0003800000 */
[----:B------:R-:W1:Y:S02]  /*36b0*/  SYNCS.PHASECHK.TRANS64.TRYWAIT P0, [UR5+0x8], R8 ;  /* 0x00000808ff0075a7 */ /* 0x000e640008001105 */
[----:B-1----:R-:W-:Y:S05]  /*36c0*/  @!P0 BRA `(.L_x_64) ;  /* 0x0000009000348947 */ /* 0x002fea0003800000 */
.L_x_63:
[----:B------:R-:W-:Y:S01]  /*36d0*/  R2UR UR4, R0 ;  /* 0x00000000000472ca */ /* 0x000fe200000e0000 */
[----:B------:R-:W-:Y:S01]  /*36e0*/  IMAD.MOV.U32 R10, RZ, RZ, 0xffff ;  /* 0x0000ffffff0a7424 */ /* 0x000fe200078e00ff */
[----:B------:R-:W-:Y:S01]  /*36f0*/  PRMT R6, R6, 0x654, R5 ;  /* 0x0000065406067816 */ /* 0x000fe20000000005 */
[----:B------:R-:W-:Y:S02]  /*3700*/  HFMA2 R5, -RZ, RZ, 0, 5.9604644775390625e-08 ;  /* 0x00000001ff057431 */ /* 0x000fe400000001ff */
[----:B-1----:R-:W-:Y:S02]  /*3710*/  IMAD.MOV.U32 R8, RZ, RZ, 0x4 ;  /* 0x00000004ff087424 */ /* 0x002fe400078e00ff */
[----:B------:R-:W-:Y:S01]  /*3720*/  IMAD.SHL.U32 R11, R12, 0x20, RZ ;  /* 0x000000200c0b7824 */ /* 0x000fe200078e00ff */
[----:B------:R-:W-:-:S05]  /*3730*/  SHF.L.U32 R10, R10, R12, RZ ;  /* 0x0000000c0a0a7219 */ /* 0x000fca00000006ff */
[----:B------:R-:W-:Y:S01]  /*3740*/  UPRMT UR4, UR4, 0x654, UR7 ;  /* 0x0000065404047896 */ /* 0x000fe20008000007 */
[----:B------:R-:W-:-:S05]  /*3750*/  SHF.L.U32 R9, R5, R12, RZ ;  /* 0x0000000c05097219 */ /* 0x000fca00000006ff */
[----:B------:R-:W-:-:S03]  /*3760*/  MOV R7, UR4 ;  /* 0x0000000400077c02 */ /* 0x000fc60008000f00 */
[----:B------:R1:W-:Y:S01]  /*3770*/  SYNCS.ARRIVE.TRANS64.RED RZ, [UR4], R8 ;  /* 0x00000008ffff79a7 */ /* 0x0003e20008000404 */
[----:B------:R1:W-:Y:S04]  /*3780*/  STS [UR6+0x120], R11 ;  /* 0x0001200bff007988 */ /* 0x0003e80008000806 */
[----:B------:R1:W-:Y:S04]  /*3790*/  STAS [R6.64], R12 ;  /* 0x0000000c06007dbd */ /* 0x0003e8000c0008ff */
[----:B------:R1:W-:Y:S04]  /*37a0*/  ATOMS.OR RZ, [UR5+0x14], R10 ;  /* 0x0000140affff798c */ /* 0x0003e8000b000005 */
[----:B------:R1:W-:Y:S04]  /*37b0*/  ATOMS.OR RZ, [UR5+0x18], R9 ;  /* 0x00001809ffff798c */ /* 0x0003e8000b000005 */
[----:B------:R1:W-:Y:S02]  /*37c0*/  ATOMS.XOR RZ, [UR5+0x10], R5 ;  /* 0x00001005ffff798c */ /* 0x0003e4000b800005 */
.L_x_60:
[----:B------:R-:W-:Y:S05]  /*37d0*/  BSYNC B0 ;  /* 0x0000000000007941 */ /* 0x000fea0003800000 */
.L_x_59:
[----:B------:R-:W-:Y:S05]  /*37e0*/  BRA.U UP1, `(.L_x_65) ;  /* 0x0000000101707547 */ /* 0x000fea000b800000 */
[----:B------:R-:W-:-:S03]  /*37f0*/  UMOV UR4, 0xffffffff ;  /* 0xffffffff00047882 */ /* 0x000fc60000000000 */
[----:B------:R-:W-:Y:S05]  /*3800*/  BRA.DIV UR4, `(.L_x_66) ;  /* 0x0000008e04fc7947 */ /* 0x000fea000b800000 */
[----:B------:R-:W-:-:S13]  /*3810*/  ELECT P0, URZ, PT ;  /* 0x0000000000ff782f */ /* 0x000fda0003800000 */
.L_x_200:
[----:B------:R-:W-:Y:S05]  /*3820*/  @!P0 BRA `(.L_x_65) ;  /* 0x0000000000608947 */ /* 0x000fea0003800000 */
[----:B-1----:R-:W1:Y:S02]  /*3830*/  LDS R6, [UR5+0x10] ;  /* 0x00001005ff067984 */ /* 0x002e640008000800 */
[----:B-1----:R-:W-:-:S04]  /*3840*/  SHF.L.U32 R6, R6, 0x1f, RZ ;  /* 0x0000001f06067819 */ /* 0x002fc800000006ff */
[----:B------:R-:W1:Y:S02]  /*3850*/  SYNCS.PHASECHK.TRANS64.TRYWAIT P0, [UR5+0x8], R6 ;  /* 0x00000806ff0075a7 */ /* 0x000e640008001105 */
[----:B-1----:R-:W-:Y:S05]  /*3860*/  @P0 BRA `(.L_x_67) ;  /* 0x0000000000080947 */ /* 0x002fea0003800000 */
[----:B------:R-:W1:Y:S02]  /*3870*/  SYNCS.PHASECHK.TRANS64.TRYWAIT P0, [UR5+0x8], R6 ;  /* 0x00000806ff0075a7 */ /* 0x000e640008001105 */
[----:B-1----:R-:W-:Y:S05]  /*3880*/  @!P0 BRA `(.L_x_68) ;  /* 0x0000009000008947 */ /* 0x002fea0003800000 */
.L_x_67:
[----:B------:R-:W2:Y:S01]  /*3890*/  LDS R8, [UR6+0x120] ;  /* 0x00012006ff087984 */ /* 0x000ea20008000800 */
[----:B------:R-:W-:Y:S01]  /*38a0*/  R2UR UR4, R0 ;  /* 0x00000000000472ca */ /* 0x000fe200000e0000 */
[----:B-1----:R-:W-:Y:S02]  /*38b0*/  IMAD.MOV.U32 R6, RZ, RZ, 0xffff ;  /* 0x0000ffffff067424 */ /* 0x002fe400078e00ff */
[----:B------:R-:W-:-:S10]  /*38c0*/  IMAD.MOV.U32 R5, RZ, RZ, 0x1 ;  /* 0x00000001ff057424 */ /* 0x000fd400078e00ff */
[----:B------:R-:W-:Y:S01]  /*38d0*/  UPRMT UR4, UR4, 0x654, UR7 ;  /* 0x0000065404047896 */ /* 0x000fe20008000007 */
[----:B--2---:R-:W-:Y:S01]  /*38e0*/  IMAD.SHL.U32 R7, R8, 0x20, RZ ;  /* 0x0000002008077824 */ /* 0x004fe200078e00ff */
[-C--:B------:R-:W-:Y:S02]  /*38f0*/  SHF.L.U32 R6, R6, R8.reuse, RZ ;  /* 0x0000000806067219 */ /* 0x080fe400000006ff */
[----:B------:R-:W-:Y:S02]  /*3900*/  SHF.L.U32 R8, R5, R8, RZ ;  /* 0x0000000805087219 */ /* 0x000fe400000006ff */
[----:B------:R2:W-:Y:S04]  /*3910*/  STS [UR6+0x120], R7 ;  /* 0x00012007ff007988 */ /* 0x0005e80008000806 */
[----:B------:R2:W-:Y:S04]  /*3920*/  ATOMS.OR RZ, [UR5+0x14], R6 ;  /* 0x00001406ffff798c */ /* 0x0005e8000b000005 */
[----:B------:R2:W-:Y:S01]  /*3930*/  ATOMS.OR RZ, [UR5+0x18], R8 ;  /* 0x00001808ffff798c */ /* 0x0005e2000b000005 */
[----:B------:R-:W-:Y:S03]  /*3940*/  SYNCS.ARRIVE.TRANS64.RED.A1T0 RZ, [UR4], RZ ;  /* 0x000000ffffff79a7 */ /* 0x000fe60008100404 */
[----:B------:R2:W-:Y:S01]  /*3950*/  ATOMS.XOR RZ, [UR5+0x10], R5 ;  /* 0x00001005ffff798c */ /* 0x0005e2000b800005 */
[----:B------:R-:W-:Y:S05]  /*3960*/  BRA `(.L_x_65) ;  /* 0x0000000000107947 */ /* 0x000fea0003800000 */
.L_x_58:
[----:B------:R-:W-:Y:S02]  /*3970*/  MOV R5, 0xffffffff ;  /* 0xffffffff00057802 */ /* 0x000fe40000000f00 */
[----:B------:R-:W-:-:S03]  /*3980*/  MOV R6, 0x39b0 ;  /* 0x000039b000067802 */ /* 0x000fc60000000f00 */
[----:B------:R1:W-:Y:S04]  /*3990*/  STS [UR6+0x120], R5 ;  /* 0x00012005ff007988 */ /* 0x0003e80008000806 */
[----:B-1---5:R-:W-:Y:S05]  /*39a0*/  CALL.REL.NOINC `($__internal_1_$__cuda_sm10x_tcgen05_guardrail_trap_phase_invalid_during_alloc) ;  /* 0x0000009800847944 */ /* 0x022fea0003c00000 */
.L_x_65:
[----:B------:R-:W-:Y:S05]  /*39b0*/  WARPSYNC.ALL ;  /* 0x0000000000007948 */ /* 0x000fea0003800000 */
[----:B------:R-:W3:Y:S01]  /*39c0*/  S2UR UR4, SR_CgaCtaId ;  /* 0x00000000000479c3 */ /* 0x000ee20000008800 */
[----:B------:R-:W-:Y:S01]  /*39d0*/  UMOV UR62, 0x400 ;  /* 0x00000400003e7882 */ /* 0x000fe20000000000 */
[----:B------:R-:W4:Y:S01]  /*39e0*/  LDCU UR7, c[0x0][0x38c] ;  /* 0x00007180ff0777ac */ /* 0x000f220008000800 */
[----:B------:R-:W-:Y:S01]  /*39f0*/  LOP3.LUT R3, R3, 0xffff, RZ, 0xc0, !PT ;  /* 0x0000ffff03037812 */ /* 0x000fe200078ec0ff */
[----:B-1----:R-:W-:Y:S01]  /*3a00*/  IMAD.MOV.U32 R11, RZ, RZ, 0x1 ;  /* 0x00000001ff0b7424 */ /* 0x002fe200078e00ff */
[----:B------:R-:W-:Y:S01]  /*3a10*/  R2UR UR5, R2 ;  /* 0x00000000020572ca */ /* 0x000fe200000e0000 */
[----:B------:R-:W-:Y:S01]  /*3a20*/  IMAD.MOV.U32 R10, RZ, RZ, RZ ;  /* 0x000000ffff0a7224 */ /* 0x000fe200078e00ff */
[----:B------:R-:W-:-:S02]  /*3a30*/  LOP3.LUT R4, R4, 0xffff, RZ, 0xc0, !PT ;  /* 0x0000ffff04047812 */ /* 0x000fc400078ec0ff */
[----:B--2---:R-:W-:Y:S01]  /*3a40*/  CS2R R8, SRZ ;  /* 0x0000000000087805 */ /* 0x004fe2000001ff00 */
[----:B------:R-:W-:Y:S01]  /*3a50*/  UMOV UR9, URZ ;  /* 0x000000ff00097c82 */ /* 0x000fe20008000000 */
[----:B------:R-:W-:Y:S01]  /*3a60*/  UMOV UR60, URZ ;  /* 0x000000ff003c7c82 */ /* 0x000fe20008000000 */
[----:B------:R-:W-:Y:S01]  /*3a70*/  R2UR UR65, R4 ;  /* 0x00000000044172ca */ /* 0x000fe200000e0000 */
[----:B------:R-:W-:Y:S01]  /*3a80*/  UMOV UR76, 0x0 ;  /* 0x00000000004c7882 */ /* 0x000fe20000000000 */
[----:B------:R-:W-:Y:S01]  /*3a90*/  UMOV UR77, 0x10200910 ;  /* 0x10200910004d7882 */ /* 0x000fe20000000000 */
[----:B------:R-:W-:Y:S01]  /*3aa0*/  UMOV UR74, 0x0 ;  /* 0x00000000004a7882 */ /* 0x000fe20000000000 */
[----:B------:R-:W-:Y:S01]  /*3ab0*/  UMOV UR75, 0x10200910 ;  /* 0x10200910004b7882 */ /* 0x000fe20000000000 */
[----:B------:R-:W-:Y:S01]  /*3ac0*/  UMOV UR72, 0x0 ;  /* 0x0000000000487882 */ /* 0x000fe20000000000 */
[----:B------:R-:W-:Y:S01]  /*3ad0*/  UMOV UR73, 0x10200910 ;  /* 0x1020091000497882 */ /* 0x000fe20000000000 */
[----:B------:R-:W-:-:S02]  /*3ae0*/  UISETP.NE.AND UP3, UPT, UR5, URZ, UPT ;  /* 0x000000ff0500728c */ /* 0x000fc4000bf65270 */
[----:B----4-:R-:W-:Y:S01]  /*3af0*/  UIADD3 UR7, UPT, UPT, UR7, 0x7f, URZ ;  /* 0x0000007f07077890 */ /* 0x010fe2000fffe0ff */
[----:B------:R-:W-:Y:S01]  /*3b00*/  UMOV UR70, 0x0 ;  /* 0x0000000000467882 */ /* 0x000fe20000000000 */
[----:B------:R-:W-:Y:S01]  /*3b10*/  UMOV UR71, 0x10200910 ;  /* 0x1020091000477882 */ /* 0x000fe20000000000 */
[----:B---3--:R-:W-:Y:S01]  /*3b20*/  ULEA UR62, UR4, UR62, 0x18 ;  /* 0x0000003e043e7291 */ /* 0x008fe2000f8ec0ff */
[----:B------:R-:W-:Y:S02]  /*3b30*/  UMOV UR68, 0x0 ;  /* 0x0000000000447882 */ /* 0x000fe40000000000 */
[----:B------:R-:W-:Y:S01]  /*3b40*/  UMOV UR4, URZ ;  /* 0x000000ff00047c82 */ /* 0x000fe20008000000 */
[----:B------:R-:W-:Y:S01]  /*3b50*/  UIADD3 UR6, UPT, UPT, UR62, 0x8400, URZ ;  /* 0x000084003e067890 */ /* 0x000fe2000fffe0ff */
[----:B------:R-:W-:Y:S01]  /*3b60*/  IMAD.U32 R14, RZ, RZ, UR4 ;  /* 0x00000004ff0e7e24 */ /* 0x000fe2000f8e00ff */
[----:B------:R-:W-:Y:S02]  /*3b70*/  USHF.R.S32.HI UR4, URZ, 0x1f, UR7 ;  /* 0x0000001fff047899 */ /* 0x000fe40008011407 */
[----:B------:R-:W-:-:S02]  /*3b80*/  UIADD3 UR5, UPT, UPT, UR62, 0x28400, URZ ;  /* 0x000284003e057890 */ /* 0x000fc4000fffe0ff */
[----:B------:R-:W-:Y:S02]  /*3b90*/  ULEA.HI UR4, UR4, UR7, URZ, 0x7 ;  /* 0x0000000704047291 */ /* 0x000fe4000f8f38ff */
[----:B------:R-:W-:Y:S02]  /*3ba0*/  USHF.R.U32.HI UR6, URZ, 0x4, UR6 ;  /* 0x00000004ff067899 */ /* 0x000fe40008011606 */
[----:B------:R-:W-:Y:S02]  /*3bb0*/  USHF.R.S32.HI UR8, URZ, 0x7, UR4 ;  /* 0x00000007ff087899 */ /* 0x000fe40008011404 */
[----:B------:R-:W-:Y:S01]  /*3bc0*/  USHF.R.U32.HI UR5, URZ, 0x4, UR5 ;  /* 0x00000004ff057899 */ /* 0x000fe20008011605 */
[----:B------:R-:W-:Y:S01]  /*3bd0*/  R2UR UR4, R3 ;  /* 0x00000000030472ca */ /* 0x000fe200000e0000 */
[----:B------:R-:W-:Y:S02]  /*3be0*/  UISETP.LT.AND UP0, UPT, UR8, 0x1, UPT ;  /* 0x000000010800788c */ /* 0x000fe4000bf01270 */
[----:B------:R-:W-:Y:S01]  /*3bf0*/  ULOP3.LUT UR6, UR6, 0x3fff, URZ, 0xc0, !UPT ;  /* 0x00003fff06067892 */ /* 0x000fe2000f8ec0ff */
[----:B------:R-:W-:Y:S01]  /*3c00*/  IMAD.U32 R12, RZ, RZ, UR8 ;  /* 0x00000008ff0c7e24 */ /* 0x000fe2000f8e00ff */
[----:B------:R-:W-:-:S02]  /*3c10*/  ULOP3.LUT UR67, UR5, 0x3fff, URZ, 0xc0, !UPT ;  /* 0x00003fff05437892 */ /* 0x000fc4000f8ec0ff */
[----:B------:R-:W-:Y:S02]  /*3c20*/  ULOP3.LUT UR66, UR6, 0x10000, URZ, 0xfc, !UPT ;  /* 0x0001000006427892 */ /* 0x000fe4000f8efcff */
[----:B------:R-:W-:Y:S01]  /*3c30*/  ULOP3.LUT UR67, UR67, 0x10000, URZ, 0xfc, !UPT ;  /* 0x0001000043437892 */ /* 0x000fe2000f8efcff */
[----:B------:R-:W-:-:S03]  /*3c40*/  UMOV UR69, 0x10200910 ;  /* 0x1020091000457882 */ /* 0x000fc60000000000 */
[----:B------:R-:W-:Y:S01]  /*3c50*/  IMAD.U32 R13, RZ, RZ, UR4 ;  /* 0x00000004ff0d7e24 */ /* 0x000fe2000f8e00ff */
[----:B------:R-:W-:Y:S01]  /*3c60*/  NOP ;  /* 0x0000000000007918 */ /* 0x000fe20000000000 */
[----:B------:R-:W-:Y:S06]  /*3c70*/  BAR.ARV 0x6, 0xa0 ;  /* 0x0182800000007b1d */ /* 0x000fec0000002000 */
[----:B------:R-:W1:Y:S02]  /*3c80*/  LDS R5, [UR62+0x120] ;  /* 0x0001203eff057984 */ /* 0x000e640008000800 */
[----:B-1----:R-:W-:-:S13]  /*3c90*/  R2UR UR4, R5 ;  /* 0x00000000050472ca */ /* 0x002fda00000e0000 */
[----:B------:R-:W-:Y:S01]  /*3ca0*/  IMAD.U32 R16, RZ, RZ, UR4 ;  /* 0x00000004ff107e24 */ /* 0x000fe2000f8e00ff */
[----:B------:R-:W-:-:S06]  /*3cb0*/  USEL UR4, UR8, 0x1, !UP0 ;  /* 0x0000000108047887 */ /* 0x000fcc000c000000 */
[----:B------:R-:W-:-:S07]  /*3cc0*/  IMAD.U32 R15, RZ, RZ, UR4 ;  /* 0x00000004ff0f7e24 */ /* 0x000fce000f8e00ff */
.L_x_76:
[C---:B------:R-:W-:Y:S02]  /*3cd0*/  LEA R3, R10.reuse, UR62, 0x3 ;  /* 0x0000003e0a037c11 */ /* 0x040fe4000f8e18ff */
[----:B------:R-:W-:Y:S02]  /*3ce0*/  SHF.L.U32 R4, R9, 0x1f, RZ ;  /* 0x0000001f09047819 */ /* 0x000fe400000006ff */
[----:B------:R-:W-:Y:S02]  /*3cf0*/  LEA R5, R10, UR62, 0x4 ;  /* 0x0000003e0a057c11 */ /* 0x000fe4000f8e20ff */
[----:B------:R-:W1:Y:S02]  /*3d00*/  SYNCS.PHASECHK.TRANS64.TRYWAIT P0, [R3+URZ+0x70], R4 ;  /* 0x00007004030075a7 */ /* 0x000e6400080011ff */
[----:B-1----:R-:W-:Y:S05]  /*3d10*/  @!P0 BRA `(.L_x_69) ;  /* 0x0000008800f48947 */ /* 0x002fea0003800000 */
.L_x_201:
[----:B-1----:R-:W1:Y:S01]  /*3d20*/  LDS.128 R4, [R5+0x100] ;  /* 0x0001000005047984 */ /* 0x002e620000000c00 */
[----:B------:R-:W-:Y:S02]  /*3d30*/  VIADD R3, R3, 0x80 ;  /* 0x0000008003037836 */ /* 0x000fe40000000000 */
[----:B------:R-:W-:Y:S01]  /*3d40*/  VIADD R10, R10, 0x1 ;  /* 0x000000010a0a7836 */ /* 0x000fe20000000000 */
[----:B------:R-:W-:Y:S01]  /*3d50*/  @!PT LDS RZ, [RZ] ;  /* 0x00000000fffff984 */ /* 0x000fe20000000800 */
[----:B------:R-:W-:Y:S01]  /*3d60*/  @!PT LDS RZ, [RZ] ;  /* 0x00000000fffff984 */ /* 0x000fe20000000800 */
[----:B------:R-:W-:Y:S01]  /*3d70*/  @!PT LDS RZ, [RZ] ;  /* 0x00000000fffff984 */ /* 0x000fe20000000800 */
[----:B------:R-:W-:Y:S01]  /*3d80*/  @!PT LDS RZ, [RZ] ;  /* 0x00000000fffff984 */ /* 0x000fe20000000800 */
[----:B------:R2:W-:Y:S06]  /*3d90*/  MEMBAR.ALL.CTA ;  /* 0x0000000000007992 */ /* 0x0005ec0000008000 */
[----:B--2---:R-:W2:Y:S01]  /*3da0*/  FENCE.VIEW.ASYNC.S ;  /* 0x00000000000073c6 */ /* 0x004ea20000000000 */
[----:B------:R-:W-:-:S04]  /*3db0*/  PRMT R3, RZ, 0x654, R3 ;  /* 0x00000654ff037816 */ /* 0x000fc80000000003 */
[----:B--2---:R2:W-:Y:S01]  /*3dc0*/  SYNCS.ARRIVE.TRANS64.RED.A1T0 RZ, [R3+URZ], RZ ;  /* 0x000000ff03ff79a7 */ /* 0x0045e200081004ff */
[----:B-1----:R-:W-:Y:S01]  /*3dd0*/  LOP3.LUT P1, RZ, R6, 0x1, RZ, 0xc0, !PT ;  /* 0x0000000106ff7812 */ /* 0x002fe2000782c0ff */
[----:B--2---:R-:W-:-:S12]  /*3de0*/  BRA.U UP3, `(.L_x_70) ;  /* 0x00000009032c7547 */ /* 0x004fd8000b800000 */
[----:B------:R-:W1:Y:S01]  /*3df0*/  LDCU UR4, c[0x0][0x38c] ;  /* 0x00007180ff0477ac */ /* 0x000e620008000800 */
[----:B------:R-:W-:Y:S02]  /*3e00*/  R2UR UR5, R14 ;  /* 0x000000000e0572ca */ /* 0x000fe400000e0000 */
[----:B------:R-:W-:Y:S02]  /*3e10*/  PLOP3.LUT P2, PT, PT, PT, PT, 0x80, 0x8 ;  /* 0x000000000008781c */ /* 0x000fe40003f4f070 */
[----:B------:R-:W-:Y:S02]  /*3e20*/  SHF.L.U32 R5, R11, 0x1f, RZ ;  /* 0x0000001f0b057819 */ /* 0x000fe400000006ff */
[----:B------:R-:W-:-:S07]  /*3e30*/  R2UR UR6, R16 ;  /* 0x00000000100672ca */ /* 0x000fce00000e0000 */
[----:B------:R-:W-:Y:S02]  /*3e40*/  ULEA UR7, UR5, UR62, 0x3 ;  /* 0x0000003e05077291 */ /* 0x000fe4000f8e18ff */
[----:B-1----:R-:W-:-:S04]  /*3e50*/  UISETP.GE.AND UP0, UPT, UR4, 0x1, UPT ;  /* 0x000000010400788c */ /* 0x002fc8000bf06270 */
[----:B------:R-:W-:Y:S01]  /*3e60*/  IMAD.U32 R4, RZ, RZ, UR7 ;  /* 0x00000007ff047e24 */ /* 0x000fe2000f8e00ff */
[----:B------:R-:W-:Y:S01]  /*3e70*/  ULEA UR8, UR5, UR6, 0x7 ;  /* 0x0000000605087291 */ /* 0x000fe2000f8e38ff */
[----:B------:R-:W-:-:S05]  /*3e80*/  PLOP3.LUT P0, PT, PT, PT, UP0, 0x80, 0x8 ;  /* 0x000000000008781c */ /* 0x000fca0003f0f008 */
[----:B------:R-:W-:-:S08]  /*3e90*/  @UP0 ULEA UR4, UR9, UR62, 0x3 ;  /* 0x0000003e09040291 */ /* 0x000fd0000f8e18ff */
[----:B------:R-:W-:-:S04]  /*3ea0*/  @P0 SHF.L.U32 R3, R8, 0x1f, RZ ;  /* 0x0000001f08030819 */ /* 0x000fc800000006ff */
[----:B------:R1:W2:Y:S01]  /*3eb0*/  @P0 SYNCS.PHASECHK.TRANS64.TRYWAIT P2, [UR4], R3 ;  /* 0x00000003ff0005a7 */ /* 0x0002a20008041104 */
[----:B------:R-:W3:Y:S02]  /*3ec0*/  SYNCS.PHASECHK.TRANS64.TRYWAIT P0, [UR7+0xb0], R5 ;  /* 0x0000b005ff0075a7 */ /* 0x000ee40008001107 */
[----:B-123--:R-:W-:Y:S05]  /*3ed0*/  @!P0 BRA `(.L_x_71) ;  /* 0x0000008800988947 */ /* 0x00efea0003800000 */
.L_x_203:
[----:B------:R-:W-:Y:S01]  /*3ee0*/  UMOV UR64, UR60 ;  /* 0x0000003c00407c82 */ /* 0x000fe20008000000 */
[----:B------:R-:W-:Y:S05]  /*3ef0*/  BRA.U !UP0, `(.L_x_72) ;  /* 0x0000000508d07547 */ /* 0x000fea000b800000 */
[----:B------:R-:W-:Y:S01]  /*3f00*/  R2UR UR4, R15 ;  /* 0x000000000f0472ca */ /* 0x000fe200000e0000 */
[----:B------:R-:W-:Y:S01]  /*3f10*/  UPLOP3.LUT UP2, UPT, UPT, UPT, UPT, 0x40, 0x4 ;  /* 0x000000000004789c */ /* 0x000fe20003f4e870 */
[----:B------:R-:W-:Y:S01]  /*3f20*/  R2UR UR61, R12 ;  /* 0x000000000c3d72ca */ /* 0x000fe200000e0000 */
[----:B------:R-:W-:-:S10]  /*3f30*/  UMOV UR7, UR9 ;  /* 0x0000000900077c82 */ /* 0x000fd40008000000 */
[----:B------:R-:W-:-:S12]  /*3f40*/  UIADD3 UR64, UPT, UPT, UR4, UR60, URZ ;  /* 0x0000003c04407290 */ /* 0x000fd8000fffe0ff */
.L_x_75:
[----:B--2---:R-:W-:Y:S01]  /*3f50*/  ULEA UR5, UR7, UR62, 0x3 ;  /* 0x0000003e07057291 */ /* 0x004fe2000f8e18ff */
[----:B------:R-:W-:Y:S11]  /*3f60*/  @P2 BRA `(.L_x_73) ;  /* 0x00000000000c2947 */ /* 0x000ff60003800000 */
[----:B-1----:R-:W-:Y:S04]  /*3f70*/  SHF.L.U32 R5, R8, 0x1f, RZ ;  /* 0x0000001f08057819 */ /* 0x002fe800000006ff */
[----:B------:R-:W1:Y:S02]  /*3f80*/  SYNCS.PHASECHK.TRANS64.TRYWAIT P0, [UR5], R5 ;  /* 0x00000005ff0075a7 */ /* 0x000e640008001105 */
[----:B-1----:R-:W-:Y:S05]  /*3f90*/  @!P0 BRA `(.L_x_74) ;  /* 0x0000008800848947 */ /* 0x002fea0003800000 */
.L_x_73:
[----:B------:R-:W-:Y:S01]  /*3fa0*/  UISETP.NE.AND UP0, UPT, UR61, 0x1, UPT ;  /* 0x000000013d00788c */ /* 0x000fe2000bf05270 */
[----:B------:R-:W-:Y:S01]  /*3fb0*/  PLOP3.LUT P2, PT, PT, PT, PT, 0x80, 0x8 ;  /* 0x000000000008781c */ /* 0x000fe20003f4f070 */
[----:B------:R-:W-:Y:S01]  /*3fc0*/  UIADD3 UR9, UPT, UPT, UR7, 0x1, URZ ;  /* 0x0000000107097890 */ /* 0x000fe2000fffe0ff */
[----:B------:R-:W-:Y:S01]  /*3fd0*/  MOV.SPILL R6, UR65 ;  /* 0x0000004100067c02 */ /* 0x000fe20009000f00 */
[----:B------:R-:W-:Y:S01]  /*3fe0*/  UIADD3 UR63, UPT, UPT, UR5, 0x10, URZ ;  /* 0x00000010053f7890 */ /* 0x000fe2000fffe0ff */
[----:B-1----:R-:W-:Y:S01]  /*3ff0*/  MOV.SPILL R5, UR64 ;  /* 0x0000004000057c02 */ /* 0x002fe20009000f00 */
[----:B------:R-:W-:Y:S01]  /*4000*/  UISETP.NE.AND UP1, UPT, UR9, 0x2, UPT ;  /* 0x000000020900788c */ /* 0x000fe2000bf25270 */
[----:B------:R-:W-:Y:S01]  /*4010*/  PLOP3.LUT P0, PT, PT, PT, UP0, 0x80, 0x8 ;  /* 0x000000000008781c */ /* 0x000fe20003f0f008 */
[----:B------:R-:W-:Y:S02]  /*4020*/  ULEA UR6, UR7, UR67, 0xb ;  /* 0x0000004307067291 */ /* 0x000fe4000f8e58ff */
[----:B------:R-:W-:Y:S02]  /*4030*/  USEL UR5, URZ, 0x1, UP1 ;  /* 0x00000001ff057887 */ /* 0x000fe40008800000 */
[----:B------:R-:W-:Y:S02]  /*4040*/  USEL UR9, UR9, URZ, UP1 ;  /* 0x000000ff09097287 */ /* 0x000fe40008800000 */
[----:B------:R-:W-:Y:S02]  /*4050*/  ULEA UR4, UR7, UR66, 0xc ;  /* 0x0000004207047291 */ /* 0x000fe4000f8e60ff */
[----:B------:R-:W-:Y:S01]  /*4060*/  @UP0 ULEA UR7, UR9, UR62, 0x3 ;  /* 0x0000003e09070291 */ /* 0x000fe2000f8e18ff */
[----:B------:R-:W-:Y:S01]  /*4070*/  LOP3.LUT R8, R8, UR5, RZ, 0x3c, !PT ;  /* 0x0000000508087c12 */ /* 0x000fe2000f8e3cff */
[----:B------:R-:W-:Y:S02]  /*4080*/  UIADD3 UR20, UPT, UPT, UR6, 0x2, URZ ;  /* 0x0000000206147890 */ /* 0x000fe4000fffe0ff */
[----:B------:R-:W-:Y:S01]  /*4090*/  UIADD3 UR18, UPT, UPT, UR4, 0x2, URZ ;  /* 0x0000000204127890 */ /* 0x000fe2000fffe0ff */
[----:B------:R-:W-:Y:S01]  /*40a0*/  @P0 SHF.L.U32 R3, R8, 0x1f, RZ ;  /* 0x0000001f08030819 */ /* 0x000fe200000006ff */
[----:B------:R-:W-:Y:S02]  /*40b0*/  UIADD3 UR16, UPT, UPT, UR6, 0x4, URZ ;  /* 0x0000000406107890 */ /* 0x000fe4000fffe0ff */
[----:B------:R-:W-:Y:S01]  /*40c0*/  UIADD3 UR10, UPT, UPT, UR4, 0x4, URZ ;  /* 0x00000004040a7890 */ /* 0x000fe2000fffe0ff */
[----:B------:R2:W3:Y:S01]  /*40d0*/  @P0 SYNCS.PHASECHK.TRANS64.TRYWAIT P2, [UR7], R3 ;  /* 0x00000003ff0005a7 */ /* 0x0004e20008041107 */
[----:B------:R-:W-:Y:S02]  /*40e0*/  UIADD3 UR14, UPT, UPT, UR6, 0x6, URZ ;  /* 0x00000006060e7890 */ /* 0x000fe4000fffe0ff */
        /* <DEDUP_REMOVED lines=21> */
[----:B------:R-:W-:Y:S01]  /*4240*/  UIADD3 UR61, UPT, UPT, UR61, -0x1, URZ ;  /* 0xffffffff3d3d7890 */ /* 0x000fe2000fffe0ff */
[----:B------:R-:W-:Y:S01]  /*4250*/  UMOV UR7, 0x40004040 ;  /* 0x4000404000077882 */ /* 0x000fe20000000000 */
[----:B------:R-:W-:Y:S01]  /*4260*/  UMOV UR64, 0x0 ;  /* 0x0000000000407882 */ /* 0x000fe20000000000 */
[----:B------:R-:W-:Y:S01]  /*4270*/  UMOV UR65, 0x10200910 ;  /* 0x1020091000417882 */ /* 0x000fe20000000000 */
[----:B------:R-:W-:Y:S01]  /*4280*/  UMOV UR5, 0x40004040 ;  /* 0x4000404000057882 */ /* 0x000fe20000000000 */
[----:B------:R-:W-:Y:S01]  /*4290*/  UMOV UR21, 0x40004040 ;  /* 0x4000404000157882 */ /* 0x000fe20000000000 */
[----:B------:R1:W-:Y:S01]  /*42a0*/  UTCHMMA.2CTA gdesc[UR4], gdesc[UR6], tmem[UR8], tmem[UR64], idesc[UR65], UP2 ;  /* 0x00ff4006040075ea */ /* 0x0003e20009200008 */
[----:B------:R-:W-:Y:S01]  /*42b0*/  UPLOP3.LUT UP2, UPT, UPT, UPT, UPT, 0x80, 0x8 ;  /* 0x000000000008789c */ /* 0x000fe20003f4f070 */
[----:B------:R-:W-:Y:S01]  /*42c0*/  UMOV UR19, 0x40004040 ;  /* 0x4000404000137882 */ /* 0x000fe20000000000 */
[----:B------:R-:W-:Y:S01]  /*42d0*/  UMOV UR17, 0x40004040 ;  /* 0x4000404000117882 */ /* 0x000fe20000000000 */
[----:B------:R4:W-:Y:S01]  /*42e0*/  UTCHMMA.2CTA gdesc[UR18], gdesc[UR20], tmem[UR8], tmem[UR64], idesc[UR65], UPT ;  /* 0x00ff4014120075ea */ /* 0x0009e2000ba00008 */
        /* <DEDUP_REMOVED lines=19> */
[----:B-1----:R-:W-:Y:S01]  /*4420*/  UMOV UR7, 0x10200910 ;  /* 0x1020091000077882 */ /* 0x002fe20000000000 */
[----:B------:R-:W-:Y:S01]  /*4430*/  UMOV UR35, 0x40004040 ;  /* 0x4000404000237882 */ /* 0x000fe20000000000 */
[----:B------:R-:W-:Y:S01]  /*4440*/  UMOV UR33, 0x40004040 ;  /* 0x4000404000217882 */ /* 0x000fe20000000000 */
[----:B------:R-:W-:Y:S01]  /*4450*/  UMOV UR27, 0x40004040 ;  /* 0x40004040001b7882 */ /* 0x000fe20000000000 */
[----:B------:R-:W-:Y:S01]  /*4460*/  UMOV UR25, 0x40004040 ;  /* 0x4000404000197882 */ /* 0x000fe20000000000 */
[----:B----4-:R-:W-:Y:S02]  /*4470*/  UIADD3 UR20, UPT, UPT, UR4, 0xc02, URZ ;  /* 0x00000c0204147890 */ /* 0x010fe4000fffe0ff */
[----:B------:R-:W-:Y:S02]  /*4480*/  UIADD3 UR18, UPT, UPT, UR6, 0x604, URZ ;  /* 0x0000060406127890 */ /* 0x000fe4000fffe0ff */
[----:B--2---:R-:W-:Y:S02]  /*4490*/  UIADD3 UR16, UPT, UPT, UR4, 0xc04, URZ ;  /* 0x00000c0404107890 */ /* 0x004fe4000fffe0ff */
[----:B------:R-:W-:Y:S01]  /*44a0*/  UIADD3 UR10, UPT, UPT, UR6, 0x606, URZ ;  /* 0x00000606060a7890 */ /* 0x000fe2000fffe0ff */
[----:B------:R-:W-:Y:S01]  /*44b0*/  R2UR.FILL UR65, R6 ;  /* 0x00000000064172ca */ /* 0x000fe200004e0000 */
[----:B------:R-:W-:Y:S01]  /*44c0*/  UMOV UR14, 0x0 ;  /* 0x00000000000e7882 */ /* 0x000fe20000000000 */
[----:B------:R-:W-:Y:S01]  /*44d0*/  UMOV UR15, 0x10200910 ;  /* 0x10200910000f7882 */ /* 0x000fe20000000000 */
[----:B------:R-:W-:Y:S01]  /*44e0*/  UMOV UR12, 0x0 ;  /* 0x00000000000c7882 */ /* 0x000fe20000000000 */
[----:B------:R-:W-:Y:S01]  /*44f0*/  UTCHMMA.2CTA gdesc[UR28], gdesc[UR30], tmem[UR8], tmem[UR14], idesc[UR15], UPT ;  /* 0x00ff0e1e1c0075ea */ /* 0x000fe2000ba00008 */
[----:B------:R-:W-:Y:S01]  /*4500*/  UTCHMMA.2CTA gdesc[UR56], gdesc[UR58], tmem[UR8], tmem[UR14], idesc[UR15], UPT ;  /* 0x00ff0e3a380075ea */ /* 0x000fe2000ba00008 */
[----:B------:R-:W-:Y:S01]  /*4510*/  UMOV UR13, 0x10200910 ;  /* 0x10200910000d7882 */ /* 0x000fe20000000000 */
[----:B------:R-:W-:Y:S01]  /*4520*/  UTCHMMA.2CTA gdesc[UR52], gdesc[UR54], tmem[UR8], tmem[UR14], idesc[UR15], UPT ;  /* 0x00ff0e36340075ea */ /* 0x000fe2000ba00008 */
[----:B------:R-:W-:Y:S01]  /*4530*/  UIADD3 UR4, UPT, UPT, UR4, 0xc06, URZ ;  /* 0x00000c0604047890 */ /* 0x000fe2000fffe0ff */
[----:B------:R-:W-:Y:S01]  /*4540*/  UTCHMMA.2CTA gdesc[UR48], gdesc[UR50], tmem[UR8], tmem[UR12], idesc[UR13], UPT ;  /* 0x00ff0c32300075ea */ /* 0x000fe2000ba00008 */
[----:B------:R-:W-:Y:S01]  /*4550*/  UTCHMMA.2CTA gdesc[UR44], gdesc[UR46], tmem[UR8], tmem[UR12], idesc[UR13], UPT ;  /* 0x00ff0c2e2c0075ea */ /* 0x000fe2000ba00008 */
[----:B------:R-:W-:Y:S01]  /*4560*/  UMOV UR6, 0x0 ;  /* 0x0000000000067882 */ /* 0x000fe20000000000 */
[----:B------:R-:W-:Y:S01]  /*4570*/  UTCHMMA.2CTA gdesc[UR40], gdesc[UR42], tmem[UR8], tmem[UR12], idesc[UR13], UPT ;  /* 0x00ff0c2a280075ea */ /* 0x000fe2000ba00008 */
[----:B------:R1:W-:Y:S01]  /*4580*/  UTCHMMA.2CTA gdesc[UR36], gdesc[UR38], tmem[UR8], tmem[UR6], idesc[UR7], UPT ;  /* 0x00ff0626240075ea */ /* 0x0003e2000ba00008 */
[----:B------:R2:W-:Y:S01]  /*4590*/  UTCHMMA.2CTA gdesc[UR32], gdesc[UR34], tmem[UR8], tmem[UR76], idesc[UR77], UPT ;  /* 0x00ff4c22200075ea */ /* 0x0005e2000ba00008 */
[----:B------:R-:W-:Y:S01]  /*45a0*/  UMOV UR23, 0x40004040 ;  /* 0x4000404000177882 */ /* 0x000fe20000000000 */
[----:B------:R2:W-:Y:S01]  /*45b0*/  UTCHMMA.2CTA gdesc[UR24], gdesc[UR26], tmem[UR8], tmem[UR74], idesc[UR75], UPT ;  /* 0x00ff4a1a180075ea */ /* 0x0005e2000ba00008 */
[----:B------:R-:W-:Y:S01]  /*45c0*/  R2UR.FILL UR64, R5 ;  /* 0x00000000054072ca */ /* 0x000fe200004e0000 */
[----:B------:R2:W-:Y:S01]  /*45d0*/  UTCHMMA.2CTA gdesc[UR20], gdesc[UR22], tmem[UR8], tmem[UR72], idesc[UR73], UPT ;  /* 0x00ff4816140075ea */ /* 0x0005e2000ba00008 */
[----:B------:R2:W-:Y:S01]  /*45e0*/  UTCHMMA.2CTA gdesc[UR16], gdesc[UR18], tmem[UR8], tmem[UR70], idesc[UR71], UPT ;  /* 0x00ff4612100075ea */ /* 0x0005e2000ba00008 */
[----:B------:R2:W-:Y:S01]  /*45f0*/  UTCHMMA.2CTA gdesc[UR4], gdesc[UR10], tmem[UR8], tmem[UR68], idesc[UR69], UPT ;  /* 0x00ff440a040075ea */ /* 0x0005e2000ba00008 */
[----:B------:R2:W-:Y:S09]  /*4600*/  UTCBAR.2CTA.MULTICAST [UR63], URZ, UR65 ;  /* 0x000000ff3f0073e9 */ /* 0x0005f20008200841 */
[----:B------:R-:W-:Y:S01]  /*4610*/  UISETP.NE.AND UP0, UPT, UR60, UR64, UPT ;  /* 0x000000403c00728c */ /* 0x000fe2000bf05270 */
[----:B-1----:R-:W-:Y:S08]  /*4620*/  UMOV UR7, UR9 ;  /* 0x0000000900077c82 */ /* 0x002ff00008000000 */
[----:B---3--:R-:W-:Y:S05]  /*4630*/  BRA.U UP0, `(.L_x_75) ;  /* 0xfffffff900447547 */ /* 0x008fea000b83ffff */
.L_x_72:
[----:B--2---:R-:W-:Y:S01]  /*4640*/  R2UR UR4, R4 ;  /* 0x00000000040472ca */ /* 0x004fe200000e0000 */
[----:B------:R-:W-:Y:S01]  /*4650*/  UMOV UR60, UR64 ;  /* 0x00000040003c7c82 */ /* 0x000fe20008000000 */
[----:B------:R-:W-:-:S11]  /*4660*/  R2UR UR5, R13 ;  /* 0x000000000d0572ca */ /* 0x000fd600000e0000 */
[----:B------:R-:W-:-:S09]  /*4670*/  UIADD3 UR4, UPT, UPT, UR4, 0x90, URZ ;  /* 0x0000009004047890 */ /* 0x000fd2000fffe0ff */
[----:B------:R2:W-:Y:S01]  /*4680*/  UTCBAR.2CTA.MULTICAST [UR4], URZ, UR5 ;  /* 0x000000ff040073e9 */ /* 0x0005e20008200805 */
[----:B------:R-:W-:Y:S02]  /*4690*/  NOP ;  /* 0x0000000000007918 */ /* 0x000fe40000000000 */
.L_x_70:
[----:B--2---:R-:W-:Y:S02]  /*46a0*/  R2UR UR4, R14 ;  /* 0x000000000e0472ca */ /* 0x004fe400000e0000 */
[----:B------:R-:W-:-:S04]  /*46b0*/  ISETP.NE.AND P0, PT, R10, 0x2, PT ;  /* 0x000000020a00780c */ /* 0x000fc80003f05270 */
[----:B-1----:R-:W-:Y:S02]  /*46c0*/  SEL R3, RZ, 0x1, P0 ;  /* 0x00000001ff037807 */ /* 0x002fe40000000000 */
[----:B------:R-:W-:Y:S02]  /*46d0*/  SEL R10, R10, RZ, P0 ;  /* 0x000000ff0a0a7207 */ /* 0x000fe40000000000 */
[----:B------:R-:W-:-:S03]  /*46e0*/  LOP3.LUT R9, R9, R3, RZ, 0x3c, !PT ;  /* 0x0000000309097212 */ /* 0x000fc600078e3cff */
[----:B------:R-:W-:-:S04]  /*46f0*/  UIADD3 UR4, UPT, UPT, UR4, 0x1, URZ ;  /* 0x0000000104047890 */ /* 0x000fc8000fffe0ff */
[----:B------:R-:W-:-:S04]  /*4700*/  UISETP.NE.AND UP0, UPT, UR4, 0x4, UPT ;  /* 0x000000040400788c */ /* 0x000fc8000bf05270 */
[----:B------:R-:W-:Y:S02]  /*4710*/  USEL UR5, URZ, 0x1, UP0 ;  /* 0x00000001ff057887 */ /* 0x000fe40008000000 */
[----:B------:R-:W-:-:S04]  /*4720*/  USEL UR4, UR4, URZ, UP0 ;  /* 0x000000ff04047287 */ /* 0x000fc80008000000 */
[----:B------:R-:W-:Y:S02]  /*4730*/  LOP3.LUT R11, R11, UR5, RZ, 0x3c, !PT ;  /* 0x000000050b0b7c12 */ /* 0x000fe4000f8e3cff */
[----:B------:R-:W-:Y:S01]  /*4740*/  IMAD.U32 R14, RZ, RZ, UR4 ;  /* 0x00000004ff0e7e24 */ /* 0x000fe2000f8e00ff */
[----:B------:R-:W-:Y:S06]  /*4750*/  @P1 BRA `(.L_x_76) ;  /* 0xfffffff4005c1947 */ /* 0x000fec000383ffff */
[----:B------:R-:W1:Y:S01]  /*4760*/  S2UR UR8, SR_CgaCtaId ;  /* 0x00000000000879c3 */ /* 0x000e620000008800 */
[----:B------:R-:W-:Y:S02]  /*4770*/  ELECT P0, URZ, PT ;  /* 0x0000000000ff782f */ /* 0x000fe40003800000 */
[----:B------:R-:W-:Y:S01]  /*4780*/  R2UR UR5, R2 ;  /* 0x00000000020572ca */ /* 0x000fe200000e0000 */
[----:B------:R-:W-:Y:S01]  /*4790*/  UMOV UR4, 0x40 ;  /* 0x0000004000047882 */ /* 0x000fe20000000000 */
[----:B------:R-:W-:-:S03]  /*47a0*/  IMAD.MOV.U32 R2, RZ, RZ, 0x1 ;  /* 0x00000001ff027424 */ /* 0x000fc600078e00ff */
[----:B------:R-:W-:Y:S08]  /*47b0*/  UVIRTCOUNT.DEALLOC.SMPOOL 0x80 ;  /* 0x000000800000784c */ /* 0x000ff00000000000 */
[----:B------:R-:W-:Y:S02]  /*47c0*/  UISETP.NE.AND UP1, UPT, UR5, URZ, UPT ;  /* 0x000000ff0500728c */ /* 0x000fe4000bf25270 */
[----:B-1----:R-:W-:-:S09]  /*47d0*/  ULEA UR8, UR8, UR4, 0x18 ;  /* 0x0000000408087291 */ /* 0x002fd2000f8ec0ff */
[----:B------:R1:W-:Y:S01]  /*47e0*/  @P0 STS.U8 [UR8+0x1c], R2 ;  /* 0x00001c02ff000988 */ /* 0x0003e20008000008 */
[----:B------:R-:W-:Y:S05]  /*47f0*/  BRA.U UP1, `(.L_x_77) ;  /* 0x0000000101a87547 */ /* 0x000fea000b800000 */
[----:B------:R-:W-:Y:S01]  /*4800*/  R2UR UR4, R14 ;  /* 0x000000000e0472ca */ /* 0x000fe200000e0000 */
[----:B------:R-:W-:Y:S01]  /*4810*/  UIADD3 UR7, UPT, UPT, UR62, 0xb0, URZ ;  /* 0x000000b03e077890 */ /* 0x000fe2000fffe0ff */
[----:B------:R-:W-:-:S11]  /*4820*/  SHF.L.U32 R3, R11, 0x1f, RZ ;  /* 0x0000001f0b037819 */ /* 0x000fd600000006ff */
[----:B------:R-:W-:-:S09]  /*4830*/  ULEA UR4, UR4, UR7, 0x3 ;  /* 0x0000000704047291 */ /* 0x000fd2000f8e18ff */
[----:B------:R-:W2:Y:S02]  /*4840*/  SYNCS.PHASECHK.TRANS64.TRYWAIT P0, [UR4], R3 ;  /* 0x00000003ff0075a7 */ /* 0x000ea40008001104 */
[----:B--2---:R-:W-:Y:S05]  /*4850*/  @!P0 BRA `(.L_x_78) ;  /* 0x00000080006c8947 */ /* 0x004fea0003800000 */
.L_x_206:
[----:B------:R-:W-:-:S13]  /*4860*/  R2UR UR4, R14 ;  /* 0x000000000e0472ca */ /* 0x000fda00000e0000 */
[----:B------:R-:W-:-:S04]  /*4870*/  UIADD3 UR4, UPT, UPT, UR4, 0x1, URZ ;  /* 0x0000000104047890 */ /* 0x000fc8000fffe0ff */
[----:B------:R-:W-:-:S04]  /*4880*/  UISETP.NE.AND UP0, UPT, UR4, 0x4, UPT ;  /* 0x000000040400788c */ /* 0x000fc8000bf05270 */
[----:B------:R-:W-:Y:S02]  /*4890*/  USEL UR6, URZ, 0x1, UP0 ;  /* 0x00000001ff067887 */ /* 0x000fe40008000000 */
[----:B------:R-:W-:-:S04]  /*48a0*/  USEL UR4, UR4, URZ, UP0 ;  /* 0x000000ff04047287 */ /* 0x000fc80008000000 */
[----:B------:R-:W-:Y:S01]  /*48b0*/  ULEA UR5, UR4, UR7, 0x3 ;  /* 0x0000000704057291 */ /* 0x000fe2000f8e18ff */
[----:B-1----:R-:W-:-:S04]  /*48c0*/  LOP3.LUT R3, R11, UR6, RZ, 0x3c, !PT ;  /* 0x000000060b037c12 */ /* 0x002fc8000f8e3cff */
[----:B------:R-:W-:-:S04]  /*48d0*/  SHF.L.U32 R4, R3, 0x1f, RZ ;  /* 0x0000001f03047819 */ /* 0x000fc800000006ff */
[----:B------:R-:W1:Y:S02]  /*48e0*/  SYNCS.PHASECHK.TRANS64.TRYWAIT P0, [UR5], R4 ;  /* 0x00000004ff0075a7 */ /* 0x000e640008001105 */
[----:B-1----:R-:W-:Y:S05]  /*48f0*/  @!P0 BRA `(.L_x_79) ;  /* 0x00000080005c8947 */ /* 0x002fea0003800000 */
.L_x_208:
[----:B------:R-:W-:-:S04]  /*4900*/  UIADD3 UR4, UPT, UPT, UR4, 0x1, URZ ;  /* 0x0000000104047890 */ /* 0x000fc8000fffe0ff */
[----:B------:R-:W-:-:S04]  /*4910*/  UISETP.NE.AND UP0, UPT, UR4, 0x4, UPT ;  /* 0x000000040400788c */ /* 0x000fc8000bf05270 */
[----:B------:R-:W-:Y:S02]  /*4920*/  USEL UR6, URZ, 0x1, UP0 ;  /* 0x00000001ff067887 */ /* 0x000fe40008000000 */
[----:B------:R-:W-:-:S04]  /*4930*/  USEL UR4, UR4, URZ, UP0 ;  /* 0x000000ff04047287 */ /* 0x000fc80008000000 */
[----:B------:R-:W-:Y:S01]  /*4940*/  ULEA UR5, UR4, UR7, 0x3 ;  /* 0x0000000704057291 */ /* 0x000fe2000f8e18ff */
[----:B------:R-:W-:-:S04]  /*4950*/  LOP3.LUT R3, R3, UR6, RZ, 0x3c, !PT ;  /* 0x0000000603037c12 */ /* 0x000fc8000f8e3cff */
[----:B-1----:R-:W-:-:S04]  /*4960*/  SHF.L.U32 R4, R3, 0x1f, RZ ;  /* 0x0000001f03047819 */ /* 0x002fc800000006ff */
[----:B------:R-:W1:Y:S02]  /*4970*/  SYNCS.PHASECHK.TRANS64.TRYWAIT P0, [UR5], R4 ;  /* 0x00000004ff0075a7 */ /* 0x000e640008001105 */
[----:B-1----:R-:W-:Y:S05]  /*4980*/  @!P0 BRA `(.L_x_80) ;  /* 0x0000008000508947 */ /* 0x002fea0003800000 */
.L_x_210:
[----:B------:R-:W-:-:S04]  /*4990*/  UIADD3 UR4, UPT, UPT, UR4, 0x1, URZ ;  /* 0x0000000104047890 */ /* 0x000fc8000fffe0ff */
[----:B------:R-:W-:-:S04]  /*49a0*/  UISETP.NE.AND UP0, UPT, UR4, 0x4, UPT ;  /* 0x000000040400788c */ /* 0x000fc8000bf05270 */
[----:B------:R-:W-:Y:S02]  /*49b0*/  USEL UR5, URZ, 0x1, UP0 ;  /* 0x00000001ff057887 */ /* 0x000fe40008000000 */
[----:B------:R-:W-:-:S04]  /*49c0*/  USEL UR4, UR4, URZ, UP0 ;  /* 0x000000ff04047287 */ /* 0x000fc80008000000 */
[----:B------:R-:W-:Y:S01]  /*49d0*/  ULEA UR4, UR4, UR7, 0x3 ;  /* 0x0000000704047291 */ /* 0x000fe2000f8e18ff */
[----:B------:R-:W-:-:S04]  /*49e0*/  LOP3.LUT R3, R3, UR5, RZ, 0x3c, !PT ;  /* 0x0000000503037c12 */ /* 0x000fc8000f8e3cff */
[----:B------:R-:W-:Y:S01]  /*49f0*/  SHF.L.U32 R3, R3, 0x1f, RZ ;  /* 0x0000001f03037819 */ /* 0x000fe200000006ff */
[----:B-1----:R-:W-:-:S04]  /*4a00*/  IMAD.U32 R2, RZ, RZ, UR4 ;  /* 0x00000004ff027e24 */ /* 0x002fc8000f8e00ff */
[----:B------:R1:W2:Y:S03]  /*4a10*/  SYNCS.PHASECHK.TRANS64.TRYWAIT P0, [R2+URZ], R3 ;  /* 0x00000003020075a7 */ /* 0x0002a600080011ff */
[----:B--2---:R-:W-:Y:S05]  /*4a20*/  @!P0 NANOSLEEP.SYNCS 0x989680 ;  /* 0x009896800000895d */ /* 0x004fea0003900000 */
[----:B------:R-:W2:Y:S02]  /*4a30*/  @!P0 SYNCS.PHASECHK.TRANS64 P0, [R2+URZ], R3 ;  /* 0x00000003020085a7 */ /* 0x000ea400080010ff */
[----:B--2---:R-:W-:Y:S05]  /*4a40*/  @P0 BRA `(.L_x_81) ;  /* 0x0000000000240947 */ /* 0x004fea0003800000 */
.L_x_82:
[----:B--2---:R2:W3:Y:S02]  /*4a50*/  SYNCS.PHASECHK.TRANS64.TRYWAIT P0, [R2+URZ], R3 ;  /* 0x00000003020075a7 */ /* 0x0044e400080011ff */
[----:B---3--:R-:W-:Y:S05]  /*4a60*/  @!P0 NANOSLEEP.SYNCS 0x989680 ;  /* 0x009896800000895d */ /* 0x008fea0003900000 */
[----:B------:R-:W3:Y:S02]  /*4a70*/  @!P0 SYNCS.PHASECHK.TRANS64 P0, [R2+URZ], R3 ;  /* 0x00000003020085a7 */ /* 0x000ee400080010ff */
[----:B---3--:R-:W-:Y:S05]  /*4a80*/  @!P0 BRA `(.L_x_82) ;  /* 0xfffffffc00f08947 */ /* 0x008fea000383ffff */
[----:B------:R-:W-:Y:S05]  /*4a90*/  BRA `(.L_x_81) ;  /* 0x0000000000107947 */ /* 0x000fea0003800000 */
.L_x_77:
[----:B------:R-:W-:Y:S01]  /*4aa0*/  R2UR UR5, R0 ;  /* 0x00000000000572ca */ /* 0x000fe200000e0000 */
[----:B------:R-:W-:-:S12]  /*4ab0*/  UIADD3 UR4, UPT, UPT, UR62, 0xf0, URZ ;  /* 0x000000f03e047890 */ /* 0x000fd8000fffe0ff */
[----:B------:R-:W-:-:S09]  /*4ac0*/  UPRMT UR4, UR5, 0x654, UR4 ;  /* 0x0000065405047896 */ /* 0x000fd20008000004 */
[----:B------:R-:W-:Y:S03]  /*4ad0*/  SYNCS.ARRIVE.TRANS64.RED.A1T0 RZ, [UR4], RZ ;  /* 0x000000ffffff79a7 */ /* 0x000fe60008100404 */
.L_x_81:
[----:B-12---:R-:W-:Y:S01]  /*4ae0*/  SHF.L.U32 R3, RZ, 0x1f, RZ ;  /* 0x0000001fff037819 */ /* 0x006fe200000006ff */
[----:B------:R-:W-:Y:S01]  /*4af0*/  UIADD3 UR4, UPT, UPT, UR62, 0xf0, URZ ;  /* 0x000000f03e047890 */ /* 0x000fe2000fffe0ff */
[----:B------:R-:W-:Y:S02]  /*4b00*/  PLOP3.LUT P0, PT, PT, PT, UP1, 0x80, 0x8 ;  /* 0x000000000008781c */ /* 0x000fe40003f0f018 */
[----:B------:R-:W1:Y:S02]  /*4b10*/  SYNCS.PHASECHK.TRANS64.TRYWAIT P1, [UR62+0xf0], R3 ;  /* 0x0000f003ff0075a7 */ /* 0x000e64000802113e */
[----:B-1----:R-:W-:Y:S09]  /*4b20*/  @!P1 BRA `(.L_x_83) ;  /* 0x0000008000009947 */ /* 0x002ff20003800000 */
.L_x_212:
[----:B------:R-:W-:Y:S02]  /*4b30*/  R2UR UR6, R0 ;  /* 0x00000000000672ca */ /* 0x000fe400000e0000 */
[----:B------:R-:W-:-:S11]  /*4b40*/  R2UR UR5, R16 ;  /* 0x00000000100572ca */ /* 0x000fd600000e0000 */
[----:B------:R-:W-:-:S03]  /*4b50*/  @!UP1 UPRMT UR4, UR6, 0x654, UR4 ;  /* 0x0000065406049896 */ /* 0x000fc60008000004 */
[----:B------:R-:W-:-:S06]  /*4b60*/  UMOV UR6, 0x1 ;  /* 0x0000000100067882 */ /* 0x000fcc0000000000 */
[----:B------:R-:W-:Y:S01]  /*4b70*/  @!P0 SYNCS.ARRIVE.TRANS64.RED.A1T0 RZ, [UR4], RZ ;  /* 0x000000ffffff89a7 */ /* 0x000fe20008100404 */
[----:B------:R-:W-:Y:S01]  /*4b80*/  NOP ;  /* 0x0000000000007918 */ /* 0x000fe20000000000 */
[----:B------:R-:W2:Y:S01]  /*4b90*/  LDS R0, [UR8+0x14] ;  /* 0x00001408ff007984 */ /* 0x000ea20008000800 */
[----:B------:R-:W-:-:S03]  /*4ba0*/  ULOP3.LUT UR4, UR5, 0xffff, URZ, 0xc0, !UPT ;  /* 0x0000ffff05047892 */ /* 0x000fc6000f8ec0ff */
[----:B------:R-:W-:Y:S01]  /*4bb0*/  UMOV UR5, 0xffff ;  /* 0x0000ffff00057882 */ /* 0x000fe20000000000 */
[----:B------:R-:W-:-:S04]  /*4bc0*/  USHF.R.U32.HI UR4, URZ, 0x5, UR4 ;  /* 0x00000005ff047899 */ /* 0x000fc80008011604 */
[----:B------:R-:W-:Y:S02]  /*4bd0*/  USHF.L.U32 UR5, UR5, UR4, URZ ;  /* 0x0000000405057299 */ /* 0x000fe400080006ff */
[----:B------:R-:W-:-:S04]  /*4be0*/  USHF.L.U32 UR4, UR6, UR4, URZ ;  /* 0x0000000406047299 */ /* 0x000fc800080006ff */
[----:B--2---:R-:W-:-:S04]  /*4bf0*/  LOP3.LUT R0, R0, UR5, RZ, 0xc0, !PT ;  /* 0x0000000500007c12 */ /* 0x004fc8000f8ec0ff */
[----:B------:R-:W-:-:S13]  /*4c00*/  ISETP.NE.AND P0, PT, R0, UR5, PT ;  /* 0x0000000500007c0c */ /* 0x000fda000bf05270 */
[----:B------:R-:W-:Y:S05]  /*4c10*/  @P0 BRA `(.L_x_84) ;  /* 0x0000000000580947 */ /* 0x000fea0003800000 */
[----:B------:R-:W2:Y:S02]  /*4c20*/  LDS R0, [UR8+0x18] ;  /* 0x00001808ff007984 */ /* 0x000ea40008000800 */
[----:B--2---:R-:W-:-:S04]  /*4c30*/  LOP3.LUT R0, R0, UR4, RZ, 0xc0, !PT ;  /* 0x0000000400007c12 */ /* 0x004fc8000f8ec0ff */
[----:B------:R-:W-:-:S13]  /*4c40*/  ISETP.NE.AND P0, PT, R0, UR4, PT ;  /* 0x0000000400007c0c */ /* 0x000fda000bf05270 */
[----:B------:R-:W-:Y:S05]  /*4c50*/  @P0 BRA `(.L_x_85) ;  /* 0x00000000003c0947 */ /* 0x000fea0003800000 */
[----:B-1----:R-:W1:Y:S01]  /*4c60*/  S2R R2, SR_LANEID ;  /* 0x0000000000027919 */ /* 0x002e620000000000 */
[----:B------:R-:W-:-:S06]  /*4c70*/  ULOP3.LUT UR5, URZ, UR5, URZ, 0x33, !UPT ;  /* 0x00000005ff057292 */ /* 0x000fcc000f8e33ff */
[----:B------:R-:W-:-:S04]  /*4c80*/  IMAD.U32 R0, RZ, RZ, UR5 ;  /* 0x00000005ff007e24 */ /* 0x000fc8000f8e00ff */
[----:B------:R2:W3:Y:S02]  /*4c90*/  REDUX UR7, R0 ;  /* 0x00000000000773c4 */ /* 0x0004e40000000000 */
[----:B------:R4:W-:Y:S01]  /*4ca0*/  UTCATOMSWS.AND URZ, UR5 ;  /* 0x0000000500ff79e3 */ /* 0x0009e20008000000 */
[----:B--2---:R-:W-:Y:S01]  /*4cb0*/  LOP3.LUT R0, RZ, UR4, RZ, 0x33, !PT ;  /* 0x00000004ff007c12 */ /* 0x004fe2000f8e33ff */
[----:B------:R-:W-:Y:S02]  /*4cc0*/  VOTEU.ANY UR4, UPT, PT ;  /* 0x0000000000047886 */ /* 0x000fe400038e0100 */
[----:B------:R-:W-:Y:S02]  /*4cd0*/  UFLO.U32 UR4, UR4 ;  /* 0x00000004000472bd */ /* 0x000fe400080e0000 */
[----:B------:R-:W2:Y:S04]  /*4ce0*/  REDUX UR6, R0 ;  /* 0x00000000000673c4 */ /* 0x000ea80000000000 */
[----:B-1----:R-:W-:-:S02]  /*4cf0*/  ISETP.EQ.U32.AND P0, PT, R2, UR4, PT ;  /* 0x0000000402007c0c */ /* 0x002fc4000bf02070 */
[----:B---3--:R-:W-:-:S11]  /*4d00*/  MOV R2, UR7 ;  /* 0x0000000700027c02 */ /* 0x008fd60008000f00 */
[----:B------:R4:W-:Y:S01]  /*4d10*/  @P0 ATOMS.AND RZ, [UR8+0x14], R2 ;  /* 0x00001402ffff098c */ /* 0x0009e2000a800008 */
[----:B--2---:R-:W-:-:S05]  /*4d20*/  IMAD.U32 R0, RZ, RZ, UR6 ;  /* 0x00000006ff007e24 */ /* 0x004fca000f8e00ff */
[----:B------:R4:W-:Y:S01]  /*4d30*/  @P0 ATOMS.AND RZ, [UR8+0x18], R0 ;  /* 0x00001800ffff098c */ /* 0x0009e2000a800008 */
[----:B------:R-:W-:Y:S05]  /*4d40*/  BRA `(.L_x_86) ;  /* 0x0000000000147947 */ /* 0x000fea0003800000 */
.L_x_85:
[----:B-1----:R-:W-:Y:S02]  /*4d50*/  MOV R2, 0x4d70 ;  /* 0x00004d7000027802 */ /* 0x002fe40000000f00 */
[----:B-----5:R-:W-:Y:S05]  /*4d60*/  CALL.REL.NOINC `($__internal_0_$__cuda_sm10x_tcgen05_guardrail_trap_col_being_dealloced_not_returned_by_alloc) ;  /* 0x0000008400887944 */ /* 0x020fea0003c00000 */
[----:B------:R-:W-:Y:S05]  /*4d70*/  BRA `(.L_x_86) ;  /* 0x0000000000087947 */ /* 0x000fea0003800000 */
.L_x_84:
[----:B-1----:R-:W-:Y:S02]  /*4d80*/  MOV R2, 0x4da0 ;  /* 0x00004da000027802 */ /* 0x002fe40000000f00 */
[----:B-----5:R-:W-:Y:S05]  /*4d90*/  CALL.REL.NOINC `($__internal_2_$__cuda_sm10x_tcgen05_guardrail_trap_unallocated_columns_being_dealloced) ;  /* 0x0000008400947944 */ /* 0x020fea0003c00000 */
.L_x_86:
[----:B------:R-:W-:Y:S01]  /*4da0*/  NOP ;  /* 0x0000000000007918 */ /* 0x000fe20000000000 */
[----:B----4-:R-:W-:Y:S05]  /*4db0*/  EXIT ;  /* 0x000000000000794d */ /* 0x010fea0003800000 */
.L_x_57:
[----:B------:R-:W-:-:S09]  /*4dc0*/  UISETP.NE.OR UP0, UPT, UR18, 0x3, !UP3 ;  /* 0x000000031200788c */ /* 0x000fd2000df05670 */
[----:B------:R-:W-:Y:S05]  /*4dd0*/  BRA.U UP0, `(.L_x_87) ;  /* 0x0000001500c87547 */ /* 0x000fea000b800000 */
[----:B------:R-:W1:Y:S01]  /*4de0*/  LDCU UR37, c[0x0][0x370] ;  /* 0x00006e00ff2577ac */ /* 0x000e620008000800 */
[----:B------:R-:W2:Y:S01]  /*4df0*/  LDC.64 R16, c[0x0][0x348] ;  /* 0x0000d200ff107b82 */ /* 0x000ea20000000a00 */
[----:B------:R-:W-:Y:S01]  /*4e00*/  HFMA2 R14, -RZ, RZ, 0, 0 ;  /* 0x00000000ff0e7431 */ /* 0x000fe200000001ff */
[----:B------:R-:W-:Y:S01]  /*4e10*/  MOV R13, RZ ;  /* 0x000000ff000d7202 */ /* 0x000fe20000000f00 */
[----:B------:R-:W1:Y:S01]  /*4e20*/  LDCU.128 UR48, c[0x0][0xb10] ;  /* 0x00016200ff3077ac */ /* 0x000e620008000c00 */
[----:B------:R-:W-:Y:S01]  /*4e30*/  HFMA2 R7, -RZ, RZ, 0, 0.0078125 ;  /* 0x00002000ff077431 */ /* 0x000fe200000001ff */
[----:B------:R-:W3:Y:S03]  /*4e40*/  LDCU UR31, c[0x0][0x374] ;  /* 0x00006e80ff1f77ac */ /* 0x000ee60008000800 */
[----:B------:R-:W4:Y:S01]  /*4e50*/  LDC.64 R2, c[0x0][0x888] ;  /* 0x00022200ff027b82 */ /* 0x000f220000000a00 */
[----:B------:R-:W3:Y:S01]  /*4e60*/  LDCU UR15, c[0x0][0xb0c] ;  /* 0x00016180ff0f77ac */ /* 0x000ee20008000800 */
[----:B------:R-:W2:Y:S06]  /*4e70*/  LDCU UR47, c[0x0][0xb20] ;  /* 0x00016400ff2f77ac */ /* 0x000eac0008000800 */
[----:B------:R-:W4:Y:S01]  /*4e80*/  LDC.64 R4, c[0x0][0x890] ;  /* 0x00022400ff047b82 */ /* 0x000f220000000a00 */
[----:B------:R-:W2:Y:S01]  /*4e90*/  LDCU UR4, c[0x0][0xb30] ;  /* 0x00016600ff0477ac */ /* 0x000ea20008000800 */
[----:B-1----:R-:W-:-:S02]  /*4ea0*/  UIMAD.WIDE.U32 UR6, UR37, UR48, URZ ;  /* 0x00000030250672a5 */ /* 0x002fc4000f8e00ff */
[----:B---3--:R-:W-:Y:S01]  /*4eb0*/  UIMAD.WIDE.U32 UR8, UR31, UR51, URZ ;  /* 0x000000331f0872a5 */ /* 0x008fe2000f8e00ff */
[----:B------:R-:W-:Y:S01]  /*4ec0*/  UMOV UR21, 0x400 ;  /* 0x0000040000157882 */ /* 0x000fe20000000000 */
[----:B------:R-:W-:Y:S02]  /*4ed0*/  UPLOP3.LUT UP1, UPT, UPT, UPT, UPT, 0x40, 0x4 ;  /* 0x000000000004789c */ /* 0x000fe40003f2e870 */
[----:B------:R-:W-:Y:S01]  /*4ee0*/  ULEA UR21, UR61, UR21, 0x18 ;  /* 0x000000153d157291 */ /* 0x000fe2000f8ec0ff */
[----:B------:R-:W-:Y:S02]  /*4ef0*/  UMOV UR6, UR7 ;  /* 0x0000000700067c82 */ /* 0x000fe40008000000 */
[----:B------:R-:W-:Y:S01]  /*4f00*/  UMOV UR38, UR9 ;  /* 0x0000000900267c82 */ /* 0x000fe20008000000 */
[----:B------:R-:W-:Y:S02]  /*4f10*/  UISETP.GE.AND UP0, UPT, UR39, 0x1, UPT ;  /* 0x000000012700788c */ /* 0x000fe4000bf06270 */
[----:B------:R-:W-:Y:S01]  /*4f20*/  UISETP.NE.AND UP4, UPT, UR39, 0x1, UPT ;  /* 0x000000012700788c */ /* 0x000fe2000bf85270 */
[----:B------:R-:W1:Y:S01]  /*4f30*/  LDCU.64 UR22, c[0x0][0xb28] ;  /* 0x00016500ff1677ac */ /* 0x000e620008000a00 */
[----:B------:R-:W-:-:S02]  /*4f40*/  UISETP.NE.AND UP6, UPT, UR15, 0x1, UPT ;  /* 0x000000010f00788c */ /* 0x000fc4000bfc5270 */
[----:B------:R-:W-:Y:S02]  /*4f50*/  UISETP.NE.AND UP5, UPT, UR50, 0x1, UPT ;  /* 0x000000013200788c */ /* 0x000fe4000bfa5270 */
[----:B------:R-:W-:Y:S02]  /*4f60*/  UIADD3 UR41, UPT, UPT, UR21, 0x20, URZ ;  /* 0x0000002015297890 */ /* 0x000fe4000fffe0ff */
[----:B------:R-:W-:Y:S02]  /*4f70*/  UIADD3 UR33, UPT, UPT, UR21, 0x28, URZ ;  /* 0x0000002815217890 */ /* 0x000fe4000fffe0ff */
[----:B------:R-:W-:Y:S02]  /*4f80*/  UIADD3 UR25, UPT, UPT, UR21, 0x30, URZ ;  /* 0x0000003015197890 */ /* 0x000fe4000fffe0ff */
[----:B------:R-:W-:Y:S02]  /*4f90*/  UIADD3 UR17, UPT, UPT, UR21, 0x38, URZ ;  /* 0x0000003815117890 */ /* 0x000fe4000fffe0ff */
[----:B------:R-:W-:-:S02]  /*4fa0*/  USHF.R.U32.HI UR45, URZ, UR49, UR6 ;  /* 0x00000031ff2d7299 */ /* 0x000fc40008011606 */
[----:B--2---:R-:W-:Y:S02]  /*4fb0*/  USHF.R.U32.HI UR38, URZ, UR47, UR38 ;  /* 0x0000002fff267299 */ /* 0x004fe40008011626 */
[----:B------:R-:W-:-:S11]  /*4fc0*/  UISETP.NE.AND UP3, UPT, UR4, 0x1, UPT ;  /* 0x000000010400788c */ /* 0x000fd6000bf65270 */
.L_x_102:
[C---:B------:R-:W-:Y:S02]  /*4fd0*/  LEA R12, R14.reuse, UR21, 0x3 ;  /* 0x000000150e0c7c11 */ /* 0x040fe4000f8e18ff */
[----:B------:R-:W-:Y:S02]  /*4fe0*/  SHF.L.U32 R0, R13, 0x1f, RZ ;  /* 0x0000001f0d007819 */ /* 0x000fe400000006ff */
[----:B------:R-:W-:Y:S02]  /*4ff0*/  LEA R8, R14, UR21, 0x4 ;  /* 0x000000150e087c11 */ /* 0x000fe4000f8e20ff */
[----:B--2---:R-:W2:Y:S02]  /*5000*/  SYNCS.PHASECHK.TRANS64.TRYWAIT P0, [R12+URZ+0x70], R0 ;  /* 0x000070000c0075a7 */ /* 0x004ea400080011ff */
[----:B--2---:R-:W-:Y:S05]  /*5010*/  @!P0 BRA `(.L_x_88) ;  /* 0x0000007800dc8947 */ /* 0x004fea0003800000 */
.L_x_213:
[----:B------:R-:W3:Y:S01]  /*5020*/  LDS.128 R8, [R8+0x100] ;  /* 0x0001000008087984 */ /* 0x000ee20000000c00 */
[----:B------:R-:W-:Y:S01]  /*5030*/  UISETP.GE.AND UP0, UPT, UR39, 0x1, UPT ;  /* 0x000000012700788c */ /* 0x000fe2000bf06270 */
[----:B------:R-:W-:Y:S01]  /*5040*/  @!PT LDS RZ, [RZ] ;  /* 0x00000000fffff984 */ /* 0x000fe20000000800 */
[----:B------:R-:W-:Y:S01]  /*5050*/  @!PT LDS RZ, [RZ] ;  /* 0x00000000fffff984 */ /* 0x000fe20000000800 */
[----:B------:R-:W-:Y:S01]  /*5060*/  @!PT LDS RZ, [RZ] ;  /* 0x00000000fffff984 */ /* 0x000fe20000000800 */
[----:B------:R-:W-:Y:S01]  /*5070*/  @!PT LDS RZ, [RZ] ;  /* 0x00000000fffff984 */ /* 0x000fe20000000800 */
[----:B------:R1:W-:Y:S06]  /*5080*/  MEMBAR.ALL.CTA ;  /* 0x0000000000007992 */ /* 0x0003ec0000008000 */
[----:B-1----:R-:W1:Y:S01]  /*5090*/  FENCE.VIEW.ASYNC.S ;  /* 0x00000000000073c6 */ /* 0x002e620000000000 */
[----:B---3--:R-:W-:Y:S11]  /*50a0*/  LOP3.LUT P0, RZ, R10, 0x1, RZ, 0xc0, !PT ;  /* 0x000000010aff7812 */ /* 0x008ff6000780c0ff */
[----:B------:R-:W-:Y:S02]  /*50b0*/  @!UPT UIADD3 URZ, UPT, UPT, URZ, URZ, URZ ;  /* 0x000000fffffff290 */ /* 0x000fe4000fffe0ff */
[----:B-1----:R-:W-:Y:S01]  /*50c0*/  VOTEU.ANY UP2, P0 ;  /* 0x0000000000ff7886 */ /* 0x002fe20000040100 */
[----:B------:R-:W-:Y:S11]  /*50d0*/  PLOP3.LUT P0, PT, PT, PT, UP2, 0x80, 0x8 ;  /* 0x000000000008781c */ /* 0x000ff60003f0f028 */
[----:B------:R-:W-:Y:S02]  /*50e0*/  @!UPT UIADD3 URZ, UPT, UPT, URZ, URZ, URZ ;  /* 0x000000fffffff290 */ /* 0x000fe4000fffe0ff */
[----:B--2---:R-:W-:Y:S02]  /*50f0*/  @P0 SHF.R.U32.HI R0, RZ, 0x10, R9 ;  /* 0x00000010ff000819 */ /* 0x004fe40000011609 */
[----:B------:R-:W-:Y:S02]  /*5100*/  @P0 MOV R6, R8 ;  /* 0x0000000800060202 */ /* 0x000fe40000000f00 */
[----:B------:R-:W-:Y:S01]  /*5110*/  @P0 R2UR UR4, R0 ;  /* 0x00000000000402ca */ /* 0x000fe200000e0000 */
[----:B------:R-:W-:Y:S01]  /*5120*/  VIADD R0, R12, 0x80 ;  /* 0x000000800c007836 */ /* 0x000fe20000000000 */
[----:B------:R-:W-:Y:S02]  /*5130*/  @P0 LOP3.LUT R8, R9, 0xffff, RZ, 0xc0, !PT ;  /* 0x0000ffff09080812 */ /* 0x000fe400078ec0ff */
[----:B------:R-:W-:Y:S02]  /*5140*/  @P0 R2UR UR6, R6 ;  /* 0x00000000060602ca */ /* 0x000fe400000e0000 */
[----:B------:R-:W-:Y:S02]  /*5150*/  PRMT R0, RZ, 0x654, R0 ;  /* 0x00000654ff007816 */ /* 0x000fe40000000000 */
[----:B------:R-:W-:Y:S02]  /*5160*/  @P0 R2UR UR5, R8 ;  /* 0x00000000080502ca */ /* 0x000fe400000e0000 */
[----:B------:R1:W-:Y:S03]  /*5170*/  SYNCS.ARRIVE.TRANS64.RED.A1T0 RZ, [R0+URZ], RZ ;  /* 0x000000ff00ff79a7 */ /* 0x0003e600081004ff */
[----:B------:R-:W-:Y:S04]  /*5180*/  @UP2 UMOV UR30, UR4 ;  /* 0x00000004001e2c82 */ /* 0x000fe80008000000 */
[----:B------:R-:W-:Y:S04]  /*5190*/  @UP2 UMOV UR14, UR6 ;  /* 0x00000006000e2c82 */ /* 0x000fe80008000000 */
[----:B------:R-:W-:Y:S01]  /*51a0*/  @UP2 UMOV UR13, UR5 ;  /* 0x00000005000d2c82 */ /* 0x000fe20008000000 */
[----:B------:R-:W-:Y:S05]  /*51b0*/  BRA.U !UP0, `(.L_x_89) ;  /* 0x0000000108a47547 */ /* 0x000fea000b800000 */
[----:B------:R-:W-:Y:S02]  /*51c0*/  UIMAD.WIDE.U32 UR18, UR13, UR51, URZ ;  /* 0x000000330d1272a5 */ /* 0x000fe4000f8e00ff */
[----:B------:R-:W-:Y:S02]  /*51d0*/  UIMAD.WIDE.U32 UR26, UR14, UR48, URZ ;  /* 0x000000300e1a72a5 */ /* 0x000fe4000f8e00ff */
[----:B------:R-:W-:Y:S02]  /*51e0*/  USEL UR4, UR31, UR38, !UP5 ;  /* 0x000000261f047287 */ /* 0x000fe4000e800000 */
[----:B------:R-:W-:Y:S02]  /*51f0*/  USEL UR7, UR37, UR45, !UP6 ;  /* 0x0000002d25077287 */ /* 0x000fe4000f000000 */
[----:B------:R-:W-:Y:S02]  /*5200*/  UIMAD.WIDE.U32 UR8, UR4, UR22, URZ ;  /* 0x00000016040872a5 */ /* 0x000fe4000f8e00ff */
[----:B------:R-:W-:Y:S01]  /*5210*/  UIMAD.WIDE.U32 UR10, UR7, UR22, URZ ;  /* 0x00000016070a72a5 */ /* 0x000fe2000f8e00ff */
[----:B------:R-:W-:Y:S02]  /*5220*/  UMOV UR5, UR19 ;  /* 0x0000001300057c82 */ /* 0x000fe40008000000 */
[----:B------:R-:W-:Y:S03]  /*5230*/  USHF.R.U32.HI UR6, URZ, UR47, UR5 ;  /* 0x0000002fff067299 */ /* 0x000fe60008011605 */
[----:B------:R-:W-:Y:S01]  /*5240*/  UMOV UR5, UR27 ;  /* 0x0000001b00057c82 */ /* 0x000fe20008000000 */
[----:B------:R-:W-:Y:S02]  /*5250*/  USEL UR6, UR13, UR6, !UP5 ;  /* 0x000000060d067287 */ /* 0x000fe4000e800000 */
[----:B------:R-:W-:Y:S03]  /*5260*/  USHF.R.U32.HI UR12, URZ, UR49, UR5 ;  /* 0x00000031ff0c7299 */ /* 0x000fe60008011605 */
[----:B------:R-:W-:Y:S02]  /*5270*/  UMOV UR5, UR9 ;  /* 0x0000000900057c82 */ /* 0x000fe40008000000 */
[----:B------:R-:W-:Y:S03]  /*5280*/  @UP4 USHF.R.U32.HI UR4, URZ, UR23, UR5 ;  /* 0x00000017ff044299 */ /* 0x000fe60008011605 */
[----:B------:R-:W-:Y:S01]  /*5290*/  UMOV UR5, UR11 ;  /* 0x0000000b00057c82 */ /* 0x000fe20008000000 */
[----:B------:R-:W-:Y:S02]  /*52a0*/  UIMAD UR4, UR39, UR4, URZ ;  /* 0x00000004270472a4 */ /* 0x000fe4000f8e02ff */
[----:B------:R-:W-:Y:S02]  /*52b0*/  @UP4 USHF.R.U32.HI UR7, URZ, UR23, UR5 ;  /* 0x00000017ff074299 */ /* 0x000fe40008011605 */
[----:B------:R-:W-:Y:S02]  /*52c0*/  UIMAD.WIDE.U32 UR10, UR6, UR22, URZ ;  /* 0x00000016060a72a5 */ /* 0x000fe4000f8e00ff */
[----:B------:R-:W-:Y:S02]  /*52d0*/  USEL UR5, UR14, UR12, !UP6 ;  /* 0x0000000c0e057287 */ /* 0x000fe4000f000000 */
[----:B------:R-:W-:Y:S02]  /*52e0*/  UIMAD UR8, UR39, UR7, URZ ;  /* 0x00000007270872a4 */ /* 0x000fe4000f8e02ff */
[----:B------:R-:W-:Y:S03]  /*52f0*/  UISETP.GE.AND UP0, UPT, UR6, UR4, UPT ;  /* 0x000000040600728c */ /* 0x000fe6000bf06270 */
[----:B------:R-:W-:Y:S01]  /*5300*/  UMOV UR4, UR11 ;  /* 0x0000000b00047c82 */ /* 0x000fe20008000000 */
[----:B------:R-:W-:Y:S02]  /*5310*/  UISETP.GE.OR UP0, UPT, UR5, UR8, UP0 ;  /* 0x000000080500728c */ /* 0x000fe40008706670 */
[----:B------:R-:W-:Y:S02]  /*5320*/  USHF.R.U32.HI UR4, URZ, UR23, UR4 ;  /* 0x00000017ff047299 */ /* 0x000fe40008011604 */
[----:B------:R-:W-:Y:S02]  /*5330*/  UIMAD.WIDE.U32 UR8, UR5, UR22, URZ ;  /* 0x00000016050872a5 */ /* 0x000fe4000f8e00ff */
[----:B------:R-:W-:Y:S04]  /*5340*/  USEL UR10, UR6, UR4, !UP4 ;  /* 0x00000004060a7287 */ /* 0x000fe8000e000000 */
[----:B------:R-:W-:Y:S01]  /*5350*/  UIADD3 UR11, UPT, UPT, -UR10, URZ, URZ ;  /* 0x000000ff0a0b7290 */ /* 0x000fe2000fffe1ff */
[----:B------:R-:W-:Y:S02]  /*5360*/  @!UP0 UMOV UR4, UR9 ;  /* 0x0000000900048c82 */ /* 0x000fe40008000000 */
[----:B------:R-:W-:Y:S02]  /*5370*/  @!UP0 USHF.R.U32.HI UR4, URZ, UR23, UR4 ;  /* 0x00000017ff048299 */ /* 0x000fe40008011604 */
[----:B------:R-:W-:Y:S02]  /*5380*/  UIMAD UR8, UR39, UR11, UR6 ;  /* 0x0000000b270872a4 */ /* 0x000fe4000f8e0206 */
[----:B------:R-:W-:Y:S04]  /*5390*/  @!UP0 USEL UR4, UR5, UR4, !UP4 ;  /* 0x0000000405048287 */ /* 0x000fe8000e000000 */
[----:B------:R-:W-:Y:S02]  /*53a0*/  @!UP0 UIMAD UR7, UR7, UR8, UR4 ;  /* 0x00000008070782a4 */ /* 0x000fe4000f8e0204 */
[----:B------:R-:W-:Y:S02]  /*53b0*/  @!UP0 UIADD3 UR9, UPT, UPT, UR10, -UR4, URZ ;  /* 0x800000040a098290 */ /* 0x000fe4000fffe0ff */
[----:B------:R-:W-:Y:S02]  /*53c0*/  UIADD3 UR8, UPT, UPT, -UR6, URZ, URZ ;  /* 0x000000ff06087290 */ /* 0x000fe4000fffe1ff */
[----:B------:R-:W-:Y:S02]  /*53d0*/  UIADD3 UR4, UPT, UPT, -UR5, URZ, URZ ;  /* 0x000000ff05047290 */ /* 0x000fe4000fffe1ff */
[----:B------:R-:W-:Y:S03]  /*53e0*/  @!UP0 UIMAD UR6, UR9, UR39, UR5 ;  /* 0x00000027090682a4 */ /* 0x000fe6000f8e0205 */
[----:B------:R-:W-:Y:S01]  /*53f0*/  @!UP0 UMOV UR5, UR7 ;  /* 0x0000000700058c82 */ /* 0x000fe20008000000 */
[----:B------:R-:W-:Y:S02]  /*5400*/  UIMAD UR7, UR15, UR4, UR14 ;  /* 0x000000040f0772a4 */ /* 0x000fe4000f8e020e */
[----:B------:R-:W-:Y:S02]  /*5410*/  UIMAD UR4, UR50, UR8, UR13 ;  /* 0x00000008320472a4 */ /* 0x000fe4000f8e020d */
[----:B------:R-:W-:Y:S02]  /*5420*/  UIMAD UR14, UR5, UR15, UR7 ;  /* 0x0000000f050e72a4 */ /* 0x000fe4000f8e0207 */
[----:B------:R-:W-:Y:S11]  /*5430*/  UIMAD UR13, UR6, UR50, UR4 ;  /* 0x00000032060d72a4 */ /* 0x000ff6000f8e0204 */
[----:B------:R-:W-:Y:S01]  /*5440*/  @!UPT UIADD3 URZ, UPT, UPT, URZ, URZ, URZ ;  /* 0x000000fffffff290 */ /* 0x000fe2000fffe0ff */
.L_x_89:
[----:B------:R-:W2:Y:S01]  /*5450*/  @!UP3 LDCU.128 UR8, c[0x0][0xb10] ;  /* 0x00016200ff08b7ac */ /* 0x000ea20008000c00 */
[----:B------:R-:W-:Y:S01]  /*5460*/  IMAD.MOV.U32 R10, RZ, RZ, 0x1 ;  /* 0x00000001ff0a7424 */ /* 0x000fe200078e00ff */
[C---:B----4-:R-:W-:Y:S02]  /*5470*/  ISETP.NE.U32.AND P1, PT, R4.reuse, RZ, PT ;  /* 0x000000ff0400720c */ /* 0x050fe40003f25070 */
[----:B------:R-:W-:Y:S02]  /*5480*/  ISETP.NE.U32.AND P0, PT, R4, RZ, PT ;  /* 0x000000ff0400720c */ /* 0x000fe40003f05070 */
[C---:B------:R-:W-:Y:S01]  /*5490*/  ISETP.NE.AND.EX P1, PT, R5.reuse, RZ, PT, P1 ;  /* 0x000000ff0500720c */ /* 0x040fe20003f25310 */
[----:B------:R-:W3:Y:S01]  /*54a0*/  @!UP3 LDCU UR5, c[0x0][0xb0c] ;  /* 0x00016180ff05b7ac */ /* 0x000ee20008000800 */
[----:B------:R-:W-:Y:S02]  /*54b0*/  ISETP.NE.AND.EX P0, PT, R5, RZ, PT, P0 ;  /* 0x000000ff0500720c */ /* 0x000fe40003f05300 */
[----:B------:R-:W-:Y:S01]  /*54c0*/  SHF.L.U32 R10, R10, 0x1f, RZ ;  /* 0x0000001f0a0a7819 */ /* 0x000fe200000006ff */
[----:B------:R-:W-:Y:S02]  /*54d0*/  USHF.L.U32 UR43, UR16, 0x7, URZ ;  /* 0x00000007102b7899 */ /* 0x000fe400080006ff */
[----:B------:R-:W-:Y:S02]  /*54e0*/  USHF.L.U32 UR42, UR20, 0x7, URZ ;  /* 0x00000007142a7899 */ /* 0x000fe400080006ff */
[----:B--2---:R-:W-:Y:S07]  /*54f0*/  UIMAD.WIDE.U32 UR6, UR14, UR8, URZ ;  /* 0x000000080e0672a5 */ /* 0x004fee000f8e00ff */
[----:B------:R-:W-:Y:S01]  /*5500*/  @!UP3 UMOV UR4, UR7 ;  /* 0x000000070004bc82 */ /* 0x000fe20008000000 */
[----:B---3--:R-:W-:Y:S02]  /*5510*/  @!UP3 UISETP.NE.AND UP0, UPT, UR5, 0x1, UPT ;  /* 0x000000010500b88c */ /* 0x008fe4000bf05270 */
[----:B------:R-:W-:Y:S02]  /*5520*/  @!UP3 USHF.R.U32.HI UR4, URZ, UR9, UR4 ;  /* 0x00000009ff04b299 */ /* 0x000fe40008011604 */
[----:B------:R-:W-:Y:S02]  /*5530*/  UIMAD.WIDE.U32 UR6, UR13, UR11, URZ ;  /* 0x0000000b0d0672a5 */ /* 0x000fe4000f8e00ff */
[----:B------:R-:W-:Y:S02]  /*5540*/  @!UP3 USEL UR8, UR14, UR4, !UP0 ;  /* 0x000000040e08b287 */ /* 0x000fe4000c000000 */
[----:B------:R-:W-:Y:S03]  /*5550*/  @!UP3 UISETP.NE.AND UP0, UPT, UR10, 0x1, UPT ;  /* 0x000000010a00b88c */ /* 0x000fe6000bf05270 */
[----:B------:R-:W-:Y:S02]  /*5560*/  @!UP3 UMOV UR6, UR7 ;  /* 0x000000070006bc82 */ /* 0x000fe40008000000 */
[----:B------:R-:W2:Y:S02]  /*5570*/  @!UP3 LDCU UR4, c[0x0][0xb20] ;  /* 0x00016400ff04b7ac */ /* 0x000ea40008000800 */
[----:B--2---:R-:W-:Y:S04]  /*5580*/  @!UP3 USHF.R.U32.HI UR6, URZ, UR4, UR6 ;  /* 0x00000004ff06b299 */ /* 0x004fe80008011606 */
[----:B------:R-:W-:Y:S04]  /*5590*/  @!UP3 USEL UR6, UR13, UR6, !UP0 ;  /* 0x000000060d06b287 */ /* 0x000fe8000c000000 */
[----:B------:R-:W-:Y:S02]  /*55a0*/  @!UP3 UIADD3 UR4, UPT, UPT, -UR8, UR6, URZ ;  /* 0x000000060804b290 */ /* 0x000fe4000fffe1ff */
[----:B------:R-:W-:Y:S02]  /*55b0*/  @!UP3 UIADD3 UR6, UPT, UPT, UR8, -UR6, URZ ;  /* 0x800000060806b290 */ /* 0x000fe4000fffe0ff */
[----:B------:R-:W-:Y:S02]  /*55c0*/  @!UP3 UIMAD UR14, UR4, UR5, UR14 ;  /* 0x00000005040eb2a4 */ /* 0x000fe4000f8e020e */
[----:B------:R-:W-:Y:S01]  /*55d0*/  @!UP3 UIMAD UR13, UR6, UR10, UR13 ;  /* 0x0000000a060db2a4 */ /* 0x000fe2000f8e020d */
[----:B------:R-:W-:Y:S11]  /*55e0*/  BRA.U UP1, `(.L_x_90) ;  /* 0x0000000101107547 */ /* 0x000ff6000b800000 */
[----:B------:R-:W-:Y:S04]  /*55f0*/  MOV R6, UR46 ;  /* 0x0000002e00067c02 */ /* 0x000fe80008000f00 */
[----:B------:R-:W-:Y:S04]  /*5600*/  SHF.L.U32 R6, R6, 0x1f, RZ ;  /* 0x0000001f06067819 */ /* 0x000fe800000006ff */
[----:B------:R-:W2:Y:S02]  /*5610*/  SYNCS.PHASECHK.TRANS64.TRYWAIT P2, [UR21+0x68], R6 ;  /* 0x00006806ff0075a7 */ /* 0x000ea40008041115 */
[----:B--2---:R-:W-:Y:S05]  /*5620*/  @!P2 BRA `(.L_x_91) ;  /* 0x00000074006ca947 */ /* 0x004fea0003800000 */
.L_x_90:
[----:B------:R-:W-:Y:S05]  /*5630*/  @!P1 BRA `(.L_x_92) ;  /* 0x0000000000309947 */ /* 0x000fea0003800000 */
[----:B------:R-:W-:Y:S01]  /*5640*/  ISETP.NE.U32.AND P1, PT, R2, RZ, PT ;  /* 0x000000ff0200720c */ /* 0x000fe20003f25070 */
[----:B------:R-:W2:Y:S01]  /*5650*/  LDCU.64 UR4, c[0x0][0x358] ;  /* 0x00006b00ff0477ac */ /* 0x000ea20008000a00 */
[----:B------:R-:W-:Y:S02]  /*5660*/  IMAD.MOV.U32 R52, RZ, RZ, 0x1 ;  /* 0x00000001ff347424 */ /* 0x000fe400078e00ff */
[----:B------:R-:W-:Y:S11]  /*5670*/  ISETP.NE.AND.EX P1, PT, R3, RZ, PT, P1 ;  /* 0x000000ff0300720c */ /* 0x000ff60003f25310 */
[----:B------:R-:W-:Y:S02]  /*5680*/  @!UPT UIADD3 URZ, UPT, UPT, URZ, URZ, URZ ;  /* 0x000000fffffff290 */ /* 0x000fe4000fffe0ff */
[----:B------:R-:W3:Y:S01]  /*5690*/  @P1 LDC.64 R8, c[0x0][0x888] ;  /* 0x00022200ff081b82 */ /* 0x000ee20000000a00 */
[----:B-1----:R-:W-:Y:S04]  /*56a0*/  @P1 IMAD R0, R4, UR60, RZ ;  /* 0x0000003c04001c24 */ /* 0x002fe8000f8e02ff */
[----:B---3--:R-:W-:Y:S04]  /*56b0*/  @P1 IMAD.WIDE R8, R0, 0x4, R8 ;  /* 0x0000000400081825 */ /* 0x008fe800078e0208 */
[----:B------:R-:W-:Y:S01]  /*56c0*/  HFMA2 R0, -RZ, RZ, 0, 5.9604644775390625e-08 ;  /* 0x00000001ff007431 */ /* 0x000fe200000001ff */
[----:B--2--5:R2:W5:Y:S04]  /*56d0*/  @P1 LDG.E R27, desc[UR4][R8.64] ;  /* 0x00000004081b1981 */ /* 0x024568000c1e1900 */
[----:B------:R-:W-:Y:S01]  /*56e0*/  @!P1 PRMT R52, R0, 0x7610, R52 ;  /* 0x0000761000349816 */ /* 0x000fe20000000034 */
[----:B--2---:R-:W3:Y:S06]  /*56f0*/  @!P1 LDC R27, c[0x0][0x880] ;  /* 0x00022000ff1b9b82 */ /* 0x004eec0000000800 */
.L_x_92:
[----:B---3-5:R-:W-:Y:S01]  /*5700*/  @!P0 FSETP.EQ.AND P1, PT, R27, RZ, PT ;  /* 0x000000ff1b00820b */ /* 0x028fe20003f22000 */
[----:B------:R-:W-:Y:S01]  /*5710*/  @!UPT UIADD3 URZ, UPT, UPT, URZ, URZ, URZ ;  /* 0x000000fffffff290 */ /* 0x000fe2000fffe0ff */
[----:B------:R-:W-:Y:S11]  /*5720*/  @!P0 BRA `(.L_x_93) ;  /* 0x0000000000188947 */ /* 0x000ff60003800000 */
[----:B------:R-:W-:Y:S02]  /*5730*/  LOP3.LUT P0, RZ, R52, 0xff, RZ, 0xc0, !PT ;  /* 0x000000ff34ff7812 */ /* 0x000fe4000780c0ff */
[----:B------:R-:W-:Y:S04]  /*5740*/  ISETP.NE.U32.AND P1, PT, R2, RZ, PT ;  /* 0x000000ff0200720c */ /* 0x000fe80003f25070 */
[----:B------:R-:W-:Y:S04]  /*5750*/  ISETP.NE.AND.EX P1, PT, R3, RZ, PT, P1 ;  /* 0x000000ff0300720c */ /* 0x000fe80003f25310 */
[----:B------:R-:W-:Y:S03]  /*5760*/  PLOP3.LUT P1, PT, P1, PT, PT, 0x8, 0x80 ;  /* 0x000000000080781c */ /* 0x000fe60000f2e170 */
[----:B------:R-:W-:Y:S11]  /*5770*/  @P0 FSETP.EQ.AND P1, PT, R27, RZ, PT ;  /* 0x000000ff1b00020b */ /* 0x000ff60003f22000 */
[----:B------:R-:W-:Y:S02]  /*5780*/  @!UPT UIADD3 URZ, UPT, UPT, URZ, URZ, URZ ;  /* 0x000000fffffff290 */ /* 0x000fe4000fffe0ff */
.L_x_93:
[----:B------:R-:W2:Y:S01]  /*5790*/  SYNCS.PHASECHK.TRANS64.TRYWAIT P2, [UR21+0x40], R10 ;  /* 0x0000400aff0075a7 */ /* 0x000ea20008041115 */
[----:B------:R-:W-:Y:S04]  /*57a0*/  ELECT P0, URZ, PT ;  /* 0x0000000000ff782f */ /* 0x000fe80003800000 */
[----:B------:R-:W-:Y:S11]  /*57b0*/  PLOP3.LUT P1, PT, P1, P0, PT, 0xf2, 0x2f ;  /* 0x00000000002f781c */ /* 0x000ff60000f21e72 */
[----:B------:R-:W-:Y:S02]  /*57c0*/  @!UPT UIADD3 URZ, UPT, UPT, URZ, URZ, URZ ;  /* 0x000000fffffff290 */ /* 0x000fe4000fffe0ff */
[----:B------:R-:W-:Y:S05]  /*57d0*/  @!P1 IADD3 R8, P0, PT, R16, 0x580, RZ ;  /* 0x0000058010089810 */ /* 0x000fea0007f1e0ff */
[----:B-1----:R-:W-:Y:S01]  /*57e0*/  @!P1 IMAD.X R6, RZ, RZ, R17, P0 ;  /* 0x000000ffff069224 */ /* 0x002fe200000e0611 */
[----:B--2---:R-:W-:Y:S07]  /*57f0*/  @!P2 BRA `(.L_x_94) ;  /* 0x000000740010a947 */ /* 0x004fee0003800000 */
.L_x_216:
[----:B------:R-:W-:Y:S01]  /*5800*/  @!P1 R2UR UR5, R8 ;  /* 0x00000000080592ca */ /* 0x000fe200000e0000 */
[----:B------:R-:W-:Y:S01]  /*5810*/  VOTEU.ALL UP0, P1 ;  /* 0x0000000000ff7886 */ /* 0x000fe20000800000 */
[----:B------:R-:W-:Y:S01]  /*5820*/  @!P1 R2UR UR4, R6 ;  /* 0x00000000060492ca */ /* 0x000fe200000e0000 */
[----:B-1----:R-:W-:Y:S01]  /*5830*/  @!P1 IMAD.MOV.U32 R0, RZ, RZ, 0x2000 ;  /* 0x00002000ff009424 */ /* 0x002fe200078e00ff */
[----:B------:R-:W-:Y:S01]  /*5840*/  UMOV UR8, 0x0 ;  /* 0x0000000000087882 */ /* 0x000fe20000000000 */
[----:B------:R-:W-:Y:S01]  /*5850*/  UMOV UR9, 0x10000000 ;  /* 0x1000000000097882 */ /* 0x000fe20000000000 */
[----:B------:R-:W-:Y:S01]  /*5860*/  @!UP0 UIADD3 UR40, UPT, UPT, UR21, 0x200, URZ ;  /* 0x0000020015288890 */ /* 0x000fe2000fffe0ff */
[----:B------:R-:W-:Y:S01]  /*5870*/  VOTEU.ALL UP0, P1 ;  /* 0x0000000000ff7886 */ /* 0x000fe20000800000 */
[----:B------:R-:W-:Y:S01]  /*5880*/  UMOV UR44, UR60 ;  /* 0x0000003c002c7c82 */ /* 0x000fe20008000000 */
[----:B------:R-:W-:Y:S04]  /*5890*/  UPRMT UR6, UR61, 0x654, UR41 ;  /* 0x000006543d067896 */ /* 0x000fe80008000029 */
[----:B------:R-:W-:Y:S02]  /*58a0*/  IMAD.U32 R8, RZ, RZ, UR5 ;  /* 0x00000005ff087e24 */ /* 0x000fe4000f8e00ff */
[----:B------:R-:W-:Y:S03]  /*58b0*/  IMAD.U32 R9, RZ, RZ, UR4 ;  /* 0x00000004ff097e24 */ /* 0x000fe6000f8e00ff */
[----:B------:R-:W-:Y:S02]  /*58c0*/  @!P1 R2UR UR4, R8 ;  /* 0x00000000080492ca */ /* 0x000fe400000e0000 */
[----:B------:R-:W-:Y:S02]  /*58d0*/  @!P1 R2UR UR5, R9 ;  /* 0x00000000090592ca */ /* 0x000fe400000e0000 */
[----:B------:R-:W-:Y:S05]  /*58e0*/  @!P1 IADD3 R8, P0, PT, R16, 0x580, RZ ;  /* 0x0000058010089810 */ /* 0x000fea0007f1e0ff */
[----:B------:R-:W-:Y:S06]  /*58f0*/  @!P1 IMAD.X R6, RZ, RZ, R17, P0 ;  /* 0x000000ffff069224 */ /* 0x000fec00000e0611 */
[----:B------:R1:W-:Y:S01]  /*5900*/  @!UP0 UTMALDG.3D [UR40], [UR4], desc[UR8] ;  /* 0x00000828040085b4 */ /* 0x0003e20008011000 */
[----:B------:R1:W-:Y:S01]  /*5910*/  @!P1 SYNCS.ARRIVE.TRANS64.RED.A0TR RZ, [UR21+0x20], R0 ;  /* 0x00002000ffff99a7 */ /* 0x0003e20008300415 */
[----:B------:R-:W-:Y:S01]  /*5920*/  SYNCS.ARRIVE.TRANS64.RED.A1T0 RZ, [UR6], RZ ;  /* 0x000000ffffff79a7 */ /* 0x000fe20008100406 */
[----:B------:R-:W2:Y:S02]  /*5930*/  SYNCS.PHASECHK.TRANS64.TRYWAIT P2, [UR21+0x48], R10 ;  /* 0x0000480aff0075a7 */ /* 0x000ea40008041115 */
[----:B-12---:R-:W-:Y:S05]  /*5940*/  @!P2 BRA `(.L_x_95) ;  /* 0x0000007000d4a947 */ /* 0x006fea0003800000 */
.L_x_218:
[----:B------:R-:W-:Y:S01]  /*5950*/  @!P1 R2UR UR5, R8 ;  /* 0x00000000080592ca */ /* 0x000fe200000e0000 */
[----:B------:R-:W-:Y:S01]  /*5960*/  VOTEU.ALL UP0, P1 ;  /* 0x0000000000ff7886 */ /* 0x000fe20000800000 */
[----:B------:R-:W-:Y:S01]  /*5970*/  @!P1 R2UR UR4, R6 ;  /* 0x00000000060492ca */ /* 0x000fe200000e0000 */
[----:B-1----:R-:W-:Y:S01]  /*5980*/  @!P1 IMAD.MOV.U32 R0, RZ, RZ, 0x2000 ;  /* 0x00002000ff009424 */ /* 0x002fe200078e00ff */
[----:B------:R-:W-:Y:S01]  /*5990*/  UMOV UR8, 0x0 ;  /* 0x0000000000087882 */ /* 0x000fe20000000000 */
[----:B------:R-:W-:Y:S01]  /*59a0*/  UMOV UR9, 0x10000000 ;  /* 0x1000000000097882 */ /* 0x000fe20000000000 */
[----:B------:R-:W-:Y:S02]  /*59b0*/  @!UP0 UIADD3 UR34, UPT, UPT, UR42, 0x10, URZ ;  /* 0x000000102a228890 */ /* 0x000fe4000fffe0ff */
[----:B------:R-:W-:Y:S01]  /*59c0*/  @!UP0 UIADD3 UR32, UPT, UPT, UR21, 0x2200, URZ ;  /* 0x0000220015208890 */ /* 0x000fe2000fffe0ff */
[----:B------:R-:W-:Y:S01]  /*59d0*/  VOTEU.ALL UP0, P1 ;  /* 0x0000000000ff7886 */ /* 0x000fe20000800000 */
[----:B------:R-:W-:Y:S01]  /*59e0*/  UMOV UR35, UR43 ;  /* 0x0000002b00237c82 */ /* 0x000fe20008000000 */
[----:B------:R-:W-:Y:S02]  /*59f0*/  UMOV UR36, UR60 ;  /* 0x0000003c00247c82 */ /* 0x000fe40008000000 */
[----:B------:R-:W-:Y:S01]  /*5a00*/  IMAD.U32 R8, RZ, RZ, UR5 ;  /* 0x00000005ff087e24 */ /* 0x000fe2000f8e00ff */
[----:B------:R-:W-:Y:S01]  /*5a10*/  UPRMT UR7, UR61, 0x654, UR33 ;  /* 0x000006543d077896 */ /* 0x000fe20008000021 */
        /* <DEDUP_REMOVED lines=10> */
.L_x_220:
        /* <DEDUP_REMOVED lines=23> */
.L_x_222:
        /* <DEDUP_REMOVED lines=16> */
[----:B------:R-:W-:Y:S02]  /*5d30*/  SHF.L.U32 R9, RZ, 0x1f, RZ ;  /* 0x0000001fff097819 */ /* 0x000fe400000006ff */
[----:B------:R-:W-:Y:S05]  /*5d40*/  @!P1 IADD3 R8, P0, PT, R16, 0x580, RZ ;  /* 0x0000058010089810 */ /* 0x000fea0007f1e0ff */
[----:B------:R-:W-:Y:S04]  /*5d50*/  @!P1 IMAD.X R6, RZ, RZ, R17, P0 ;  /* 0x000000ffff069224 */ /* 0x000fe800000e0611 */
[----:B------:R1:W-:Y:S01]  /*5d60*/  @!UP0 UTMALDG.3D [UR16], [UR4], desc[UR8] ;  /* 0x00000810040085b4 */ /* 0x0003e20008011000 */
[----:B------:R1:W-:Y:S01]  /*5d70*/  @!P1 SYNCS.ARRIVE.TRANS64.RED.A0TR RZ, [UR21+0x38], R0 ;  /* 0x00003800ffff99a7 */ /* 0x0003e20008300415 */
[----:B------:R-:W-:Y:S01]  /*5d80*/  SYNCS.ARRIVE.TRANS64.RED.A1T0 RZ, [UR24], RZ ;  /* 0x000000ffffff79a7 */ /* 0x000fe20008100418 */
[----:B------:R-:W2:Y:S02]  /*5d90*/  SYNCS.PHASECHK.TRANS64.TRYWAIT P2, [UR21+0x40], R9 ;  /* 0x00004009ff0075a7 */ /* 0x000ea40008041115 */
[----:B-12---:R-:W-:Y:S05]  /*5da0*/  @!P2 BRA `(.L_x_98) ;  /* 0x000000700004a947 */ /* 0x006fea0003800000 */
.L_x_224:
[----:B------:R-:W-:Y:S01]  /*5db0*/  @!P1 R2UR UR5, R8 ;  /* 0x00000000080592ca */ /* 0x000fe200000e0000 */
[----:B------:R-:W-:Y:S01]  /*5dc0*/  VOTEU.ALL UP0, P1 ;  /* 0x0000000000ff7886 */ /* 0x000fe20000800000 */
[----:B------:R-:W-:Y:S01]  /*5dd0*/  @!P1 R2UR UR4, R6 ;  /* 0x00000000060492ca */ /* 0x000fe200000e0000 */
[----:B-1----:R-:W-:Y:S01]  /*5de0*/  @!P1 IMAD.MOV.U32 R0, RZ, RZ, 0x2000 ;  /* 0x00002000ff009424 */ /* 0x002fe200078e00ff */
[----:B------:R-:W-:Y:S01]  /*5df0*/  UMOV UR18, 0x0 ;  /* 0x0000000000127882 */ /* 0x000fe20000000000 */
[----:B------:R-:W-:Y:S01]  /*5e00*/  UMOV UR19, 0x10000000 ;  /* 0x1000000000137882 */ /* 0x000fe20000000000 */
[----:B------:R-:W-:Y:S01]  /*5e10*/  @!UP0 UIADD3 UR10, UPT, UPT, UR42, 0x40, URZ ;  /* 0x000000402a0a8890 */ /* 0x000fe2000fffe0ff */
[----:B------:R-:W-:Y:S01]  /*5e20*/  @!P1 IADD3 R8, P0, PT, R16, 0x580, RZ ;  /* 0x0000058010089810 */ /* 0x000fe20007f1e0ff */
[----:B------:R-:W-:Y:S01]  /*5e30*/  @!UP0 UIADD3 UR8, UPT, UPT, UR21, 0x200, URZ ;  /* 0x0000020015088890 */ /* 0x000fe2000fffe0ff */
[----:B------:R-:W-:Y:S01]  /*5e40*/  VOTEU.ALL UP0, P1 ;  /* 0x0000000000ff7886 */ /* 0x000fe20000800000 */
[----:B------:R-:W-:Y:S01]  /*5e50*/  UMOV UR9, UR41 ;  /* 0x0000002900097c82 */ /* 0x000fe20008000000 */
[----:B------:R-:W-:Y:S02]  /*5e60*/  UMOV UR11, UR43 ;  /* 0x0000002b000b7c82 */ /* 0x000fe40008000000 */
[----:B------:R-:W-:Y:S01]  /*5e70*/  IMAD.U32 R18, RZ, RZ, UR5 ;  /* 0x00000005ff127e24 */ /* 0x000fe2000f8e00ff */
[----:B------:R-:W-:Y:S01]  /*5e80*/  UMOV UR12, UR60 ;  /* 0x0000003c000c7c82 */ /* 0x000fe20008000000 */
[----:B------:R-:W-:Y:S02]  /*5e90*/  IMAD.U32 R19, RZ, RZ, UR4 ;  /* 0x00000004ff137e24 */ /* 0x000fe4000f8e00ff */
[----:B------:R-:W-:Y:S01]  /*5ea0*/  @!P1 IMAD.X R6, RZ, RZ, R17, P0 ;  /* 0x000000ffff069224 */ /* 0x000fe200000e0611 */
[----:B------:R-:W-:Y:S02]  /*5eb0*/  @!P1 R2UR UR4, R18 ;  /* 0x00000000120492ca */ /* 0x000fe400000e0000 */
[----:B------:R-:W-:Y:S11]  /*5ec0*/  @!P1 R2UR UR5, R19 ;  /* 0x00000000130592ca */ /* 0x000ff600000e0000 */
[----:B------:R-:W-:Y:S02]  /*5ed0*/  @!UPT UIADD3 URZ, UPT, UPT, URZ, URZ, URZ ;  /* 0x000000fffffff290 */ /* 0x000fe4000fffe0ff */
[----:B------:R1:W-:Y:S01]  /*5ee0*/  @!UP0 UTMALDG.3D [UR8], [UR4], desc[UR18] ;  /* 0x00001208040085b4 */ /* 0x0003e20008011000 */
[----:B------:R1:W-:Y:S01]  /*5ef0*/  @!P1 SYNCS.ARRIVE.TRANS64.RED.A0TR RZ, [UR21+0x20], R0 ;  /* 0x00002000ffff99a7 */ /* 0x0003e20008300415 */
[----:B------:R-:W-:Y:S01]  /*5f00*/  SYNCS.ARRIVE.TRANS64.RED.A1T0 RZ, [UR6], RZ ;  /* 0x000000ffffff79a7 */ /* 0x000fe20008100406 */
[----:B------:R-:W2:Y:S02]  /*5f10*/  SYNCS.PHASECHK.TRANS64.TRYWAIT P2, [UR21+0x48], R9 ;  /* 0x00004809ff0075a7 */ /* 0x000ea40008041115 */
[----:B-12---:R-:W-:Y:S05]  /*5f20*/  @!P2 BRA `(.L_x_99) ;  /* 0x0000006c00bca947 */ /* 0x006fea0003800000 */
.L_x_226:
        /* <DEDUP_REMOVED lines=24> */
.L_x_228:
[----:B------:R-:W-:Y:S01]  /*60b0*/  @!P1 R2UR UR5, R8 ;  /* 0x00000000080592ca */ /* 0x000fe200000e0000 */
[----:B------:R-:W-:Y:S01]  /*60c0*/  VOTEU.ALL UP0, P1 ;  /* 0x0000000000ff7886 */ /* 0x000fe20000800000 */
[----:B------:R-:W-:Y:S01]  /*60d0*/  @!P1 R2UR UR4, R6 ;  /* 0x00000000060492ca */ /* 0x000fe200000e0000 */
[----:B-1----:R-:W-:Y:S01]  /*60e0*/  @!P1 IMAD.MOV.U32 R0, RZ, RZ, 0x2000 ;  /* 0x00002000ff009424 */ /* 0x002fe200078e00ff */
[----:B------:R-:W-:Y:S01]  /*60f0*/  UMOV UR6, 0x0 ;  /* 0x0000000000067882 */ /* 0x000fe20000000000 */
[----:B------:R-:W-:Y:S01]  /*6100*/  UMOV UR7, 0x10000000 ;  /* 0x1000000000077882 */ /* 0x000fe20000000000 */
[----:B------:R-:W-:Y:S01]  /*6110*/  @!UP0 UIADD3 UR10, UPT, UPT, UR42, 0x60, URZ ;  /* 0x000000602a0a8890 */ /* 0x000fe2000fffe0ff */
[----:B------:R-:W-:Y:S01]  /*6120*/  VIADD R14, R14, 0x1 ;  /* 0x000000010e0e7836 */ /* 0x000fe20000000000 */
[----:B------:R-:W-:Y:S01]  /*6130*/  @!UP0 UIADD3 UR8, UPT, UPT, UR21, 0x4200, URZ ;  /* 0x0000420015088890 */ /* 0x000fe2000fffe0ff */
[----:B------:R-:W-:Y:S01]  /*6140*/  VOTEU.ALL UP0, P1 ;  /* 0x0000000000ff7886 */ /* 0x000fe20000800000 */
[----:B------:R-:W-:Y:S01]  /*6150*/  UMOV UR9, UR25 ;  /* 0x0000001900097c82 */ /* 0x000fe20008000000 */
[----:B------:R-:W-:Y:S02]  /*6160*/  UMOV UR11, UR43 ;  /* 0x0000002b000b7c82 */ /* 0x000fe40008000000 */
[----:B------:R-:W-:Y:S01]  /*6170*/  IMAD.U32 R18, RZ, RZ, UR5 ;  /* 0x00000005ff127e24 */ /* 0x000fe2000f8e00ff */
[----:B------:R-:W-:Y:S01]  /*6180*/  UMOV UR12, UR60 ;  /* 0x0000003c000c7c82 */ /* 0x000fe20008000000 */
[----:B------:R-:W-:Y:S03]  /*6190*/  IMAD.U32 R19, RZ, RZ, UR4 ;  /* 0x00000004ff137e24 */ /* 0x000fe6000f8e00ff */
        /* <DEDUP_REMOVED lines=8> */
.L_x_230:
[----:B------:R-:W-:Y:S01]  /*6220*/  @!P1 IADD3 R6, P0, PT, R16, 0x580, RZ ;  /* 0x0000058010069810 */ /* 0x000fe20007f1e0ff */
[----:B------:R-:W-:Y:S01]  /*6230*/  VOTEU.ALL UP0, P1 ;  /* 0x0000000000ff7886 */ /* 0x000fe20000800000 */
[----:B------:R-:W-:Y:S01]  /*6240*/  UMOV UR6, 0x0 ;  /* 0x0000000000067882 */ /* 0x000fe20000000000 */
[----:B------:R-:W-:Y:S01]  /*6250*/  UMOV UR7, 0x10000000 ;  /* 0x1000000000077882 */ /* 0x000fe20000000000 */
[----:B------:R-:W-:Y:S01]  /*6260*/  @!P1 R2UR UR5, R6 ;  /* 0x00000000060592ca */ /* 0x000fe200000e0000 */
[----:B-1----:R-:W-:Y:S01]  /*6270*/  @!P1 IMAD.X R0, RZ, RZ, R17, P0 ;  /* 0x000000ffff009224 */ /* 0x002fe200000e0611 */
[----:B------:R-:W-:Y:S01]  /*6280*/  @!UP0 UIADD3 UR10, UPT, UPT, UR42, 0x70, URZ ;  /* 0x000000702a0a8890 */ /* 0x000fe2000fffe0ff */
[----:B------:R-:W-:Y:S01]  /*6290*/  R2UR UR18, R54 ;  /* 0x00000000361272ca */ /* 0x000fe200000e0000 */
[----:B------:R-:W-:Y:S01]  /*62a0*/  @!UP0 UIADD3 UR8, UPT, UPT, UR21, 0x6200, URZ ;  /* 0x0000620015088890 */ /* 0x000fe2000fffe0ff */
[----:B------:R-:W-:Y:S01]  /*62b0*/  R2UR UR16, R55 ;  /* 0x00000000371072ca */ /* 0x000fe200000e0000 */
[----:B------:R-:W-:Y:S01]  /*62c0*/  VOTEU.ALL UP0, P1 ;  /* 0x0000000000ff7886 */ /* 0x000fe20000800000 */
[----:B------:R-:W-:Y:S01]  /*62d0*/  @!P1 R2UR UR4, R0 ;  /* 0x00000000000492ca */ /* 0x000fe200000e0000 */
[----:B------:R-:W-:Y:S01]  /*62e0*/  UMOV UR9, UR17 ;  /* 0x0000001100097c82 */ /* 0x000fe20008000000 */
[----:B------:R-:W-:Y:S01]  /*62f0*/  UMOV UR11, UR43 ;  /* 0x0000002b000b7c82 */ /* 0x000fe20008000000 */
[----:B------:R-:W-:Y:S01]  /*6300*/  UMOV UR12, UR60 ;  /* 0x0000003c000c7c82 */ /* 0x000fe20008000000 */
[C---:B------:R-:W-:Y:S01]  /*6310*/  ISETP.NE.AND P0, PT, R14.reuse, 0x2, PT ;  /* 0x000000020e00780c */ /* 0x040fe20003f05270 */
[----:B------:R-:W-:Y:S01]  /*6320*/  UPLOP3.LUT UP1, UPT, UPT, UPT, UPT, 0x80, 0x8 ;  /* 0x000000000008789c */ /* 0x000fe20003f2f070 */
[----:B------:R-:W-:Y:S01]  /*6330*/  IMAD.U32 R8, RZ, RZ, UR5 ;  /* 0x00000005ff087e24 */ /* 0x000fe2000f8e00ff */
[----:B------:R-:W-:Y:S01]  /*6340*/  UMOV UR60, UR30 ;  /* 0x0000001e003c7c82 */ /* 0x000fe20008000000 */
[----:B------:R-:W-:Y:S01]  /*6350*/  SEL R0, RZ, 0x1, P0 ;  /* 0x00000001ff007807 */ /* 0x000fe20000000000 */
[----:B------:R-:W-:Y:S01]  /*6360*/  UIADD3 UR20, UPT, UPT, UR13, UR18, URZ ;  /* 0x000000120d147290 */ /* 0x000fe2000fffe0ff */
[----:B------:R-:W-:Y:S01]  /*6370*/  SEL R14, R14, RZ, P0 ;  /* 0x000000ff0e0e7207 */ /* 0x000fe20000000000 */
[----:B------:R-:W-:Y:S01]  /*6380*/  UIADD3 UR16, UPT, UPT, UR14, UR16, URZ ;  /* 0x000000100e107290 */ /* 0x000fe2000fffe0ff */
[----:B------:R-:W-:Y:S01]  /*6390*/  LOP3.LUT R13, R13, R0, RZ, 0x3c, !PT ;  /* 0x000000000d0d7212 */ /* 0x000fe200078e3cff */
[----:B------:R-:W-:Y:S01]  /*63a0*/  IMAD.U32 R9, RZ, RZ, UR4 ;  /* 0x00000004ff097e24 */ /* 0x000fe2000f8e00ff */
[----:B------:R-:W-:Y:S04]  /*63b0*/  @!P1 R2UR UR4, R8 ;  /* 0x00000000080492ca */ /* 0x000fe800000e0000 */
[----:B------:R-:W-:Y:S11]  /*63c0*/  @!P1 R2UR UR5, R9 ;  /* 0x00000000090592ca */ /* 0x000ff600000e0000 */
[----:B------:R-:W-:Y:S02]  /*63d0*/  @!UPT UIADD3 URZ, UPT, UPT, URZ, URZ, URZ ;  /* 0x000000fffffff290 */ /* 0x000fe4000fffe0ff */
[----:B------:R2:W-:Y:S01]  /*63e0*/  @!UP0 UTMALDG.3D [UR8], [UR4], desc[UR6] ;  /* 0x00000608040085b4 */ /* 0x0005e20008011000 */
[----:B------:R2:W-:Y:S01]  /*63f0*/  @!P1 SYNCS.ARRIVE.TRANS64.RED.A0TR RZ, [UR21+0x38], R7 ;  /* 0x00003807ffff99a7 */ /* 0x0005e20008300415 */
[----:B------:R-:W-:Y:S01]  /*6400*/  SYNCS.ARRIVE.TRANS64.RED.A1T0 RZ, [UR24], RZ ;  /* 0x000000ffffff79a7 */ /* 0x000fe20008100418 */
[----:B------:R-:W-:Y:S05]  /*6410*/  BRA.U UP2, `(.L_x_102) ;  /* 0xffffffe902ec7547 */ /* 0x000fea000b83ffff */
[----:B------:R-:W1:Y:S02]  /*6420*/  SYNCS.PHASECHK.TRANS64.TRYWAIT P0, [UR21+0x40], R10 ;  /* 0x0000400aff0075a7 */ /* 0x000e640008001115 */
[----:B-1----:R-:W-:Y:S05]  /*6430*/  @!P0 BRA `(.L_x_103) ;  /* 0x0000006800c08947 */ /* 0x002fea0003800000 */
.L_x_232:
[----:B------:R-:W3:Y:S02]  /*6440*/  SYNCS.PHASECHK.TRANS64.TRYWAIT P0, [UR21+0x48], R10 ;  /* 0x0000480aff0075a7 */ /* 0x000ee40008001115 */
[----:B---3--:R-:W-:Y:S05]  /*6450*/  @!P0 BRA `(.L_x_104) ;  /* 0x0000006800d08947 */ /* 0x008fea0003800000 */
.L_x_234:
[----:B------:R-:W3:Y:S01]  /*6460*/  SYNCS.PHASECHK.TRANS64.TRYWAIT P0, [UR21+0x50], R10 ;  /* 0x0000500aff0075a7 */ /* 0x000ee20008001115 */
[----:B-1----:R-:W-:Y:S01]  /*6470*/  HFMA2 R0, -RZ, RZ, 0, 5.9604644775390625e-08 ;  /* 0x00000001ff007431 */ /* 0x002fe200000001ff */
[----:B---3--:R-:W-:Y:S06]  /*6480*/  @!P0 BRA `(.L_x_105) ;  /* 0x0000006800dc8947 */ /* 0x008fec0003800000 */
.L_x_236:
[----:B-1----:R-:W-:Y:S02]  /*6490*/  MOV R2, UR21 ;  /* 0x0000001500027c02 */ /* 0x002fe40008000f00 */
[----:B------:R-:W-:-:S07]  /*64a0*/  SHF.L.U32 R0, R0, 0x1f, RZ ;  /* 0x0000001f00007819 */ /* 0x000fce00000006ff */
.L_x_106:
[----:B-1----:R1:W3:Y:S02]  /*64b0*/  SYNCS.PHASECHK.TRANS64.TRYWAIT P0, [R2+URZ+0x58], R0 ;  /* 0x00005800020075a7 */ /* 0x0022e400080011ff */
[----:B---3--:R-:W-:Y:S05]  /*64c0*/  @!P0 NANOSLEEP.SYNCS 0x989680 ;  /* 0x009896800000895d */ /* 0x008fea0003900000 */
[----:B------:R-:W3:Y:S02]  /*64d0*/  @!P0 SYNCS.PHASECHK.TRANS64 P0, [R2+URZ+0x58], R0 ;  /* 0x00005800020085a7 */ /* 0x000ee400080010ff */
[----:B--23--:R-:W-:Y:S05]  /*64e0*/  @P0 EXIT ;  /* 0x000000000000094d */ /* 0x00cfea0003800000 */
[----:B------:R-:W-:Y:S05]  /*64f0*/  BRA `(.L_x_106) ;  /* 0xfffffffc00ec7947 */ /* 0x000fea000383ffff */
.L_x_87:
[----:B------:R-:W-:-:S06]  /*6500*/  UISETP.GE.AND UP0, UPT, UR18, 0x4, UPT ;  /* 0x000000041200788c */ /* 0x000fcc000bf06270 */
[----:B------:R-:W-:-:S13]  /*6510*/  PLOP3.LUT P0, PT, PT, PT, UP0, 0x80, 0x8 ;  /* 0x000000000008781c */ /* 0x000fda0003f0f008 */
[----:B------:R-:W-:Y:S05]  /*6520*/  @!P0 EXIT ;  /* 0x000000000000894d */ /* 0x000fea0003800000 */
[----:B------:R-:W-:Y:S01]  /*6530*/  BAR.SYNC.DEFER_BLOCKING 0x6, 0xa0 ;  /* 0x0182800000007b1d */ /* 0x000fe20000010000 */
[C---:B------:R-:W-:Y:S01]  /*6540*/  IMAD.SHL.U32 R2, R66.reuse, 0x10, RZ ;  /* 0x0000001042027824 */ /* 0x040fe200078e00ff */
[C---:B------:R-:W-:Y:S01]  /*6550*/  SHF.L.U32 R23, R66.reuse, 0x10, RZ ;  /* 0x0000001042177819 */ /* 0x040fe200000006ff */
[C---:B------:R-:W-:Y:S01]  /*6560*/  IMAD.SHL.U32 R65, R66.reuse, 0x2, RZ ;  /* 0x0000000242417824 */ /* 0x040fe200078e00ff */
[----:B------:R-:W-:Y:S01]  /*6570*/  LOP3.LUT R67, R66, 0x60, RZ, 0xc0, !PT ;  /* 0x0000006042437812 */ /* 0x000fe200078ec0ff */
[----:B------:R-:W-:Y:S01]  /*6580*/  HFMA2 R61, -RZ, RZ, 0, 0 ;  /* 0x00000000ff3d7431 */ /* 0x000fe200000001ff */
[----:B------:R-:W-:Y:S02]  /*6590*/  UMOV UR43, 0x400 ;  /* 0x00000400002b7882 */ /* 0x000fe40000000000 */
[----:B------:R-:W1:Y:S01]  /*65a0*/  LDC.64 R50, c[0x0][0x8b0] ;  /* 0x00022c00ff327b82 */ /* 0x000e620000000a00 */
[----:B------:R-:W-:Y:S01]  /*65b0*/  ULEA UR43, UR61, UR43, 0x18 ;  /* 0x0000002b3d2b7291 */ /* 0x000fe2000f8ec0ff */
[----:B------:R-:W-:Y:S01]  /*65c0*/  LOP3.LUT R3, R2, 0x60, RZ, 0xc0, !PT ;  /* 0x0000006002037812 */ /* 0x000fe200078ec0ff */
[----:B------:R-:W2:Y:S01]  /*65d0*/  LDCU.64 UR6, c[0x0][0x890] ;  /* 0x00011200ff0677ac */ /* 0x000ea20008000a00 */
[C---:B------:R-:W-:Y:S01]  /*65e0*/  LOP3.LUT R64, R66.reuse, 0x2, RZ, 0xc0, !PT ;  /* 0x0000000242407812 */ /* 0x040fe200078ec0ff */
[----:B------:R-:W-:Y:S01]  /*65f0*/  IMAD.MOV.U32 R22, RZ, RZ, RZ ;  /* 0x000000ffff167224 */ /* 0x000fe200078e00ff */
[----:B------:R-:W-:Y:S01]  /*6600*/  LOP3.LUT R65, R3, 0xc, R65, 0xf8, !PT ;  /* 0x0000000c03417812 */ /* 0x000fe200078ef841 */
[----:B------:R-:W-:Y:S01]  /*6610*/  UIADD3 UR4, UPT, UPT, UR43, 0x200, URZ ;  /* 0x000002002b047890 */ /* 0x000fe2000fffe0ff */
[----:B------:R-:W3:Y:S01]  /*6620*/  LDC.64 R48, c[0x0][0x8a8] ;  /* 0x00022a00ff307b82 */ /* 0x000ee20000000a00 */
[----:B------:R-:W-:Y:S01]  /*6630*/  LOP3.LUT R23, R23, 0x600000, RZ, 0xc0, !PT ;  /* 0x0060000017177812 */ /* 0x000fe200078ec0ff */
[----:B------:R-:W-:Y:S01]  /*6640*/  IMAD.MOV.U32 R59, RZ, RZ, RZ ;  /* 0x000000ffff3b7224 */ /* 0x000fe200078e00ff */
[----:B------:R-:W-:Y:S01]  /*6650*/  LOP3.LUT R65, R65, 0x790, R2, 0xf8, !PT ;  /* 0x0000079041417812 */ /* 0x000fe200078ef802 */
[----:B------:R-:W4:Y:S01]  /*6660*/  LDCU UR63, c[0x0][0x370] ;  /* 0x00006e00ff3f77ac */ /* 0x000f220008000800 */
[----:B------:R-:W-:Y:S01]  /*6670*/  IMAD.U32 R57, RZ, RZ, UR4 ;  /* 0x00000004ff397e24 */ /* 0x000fe2000f8e00ff */
[----:B------:R-:W-:-:S02]  /*6680*/  LOP3.LUT R66, R66, 0x4, RZ, 0xc0, !PT ;  /* 0x0000000442427812 */ /* 0x000fc400078ec0ff */
[----:B------:R-:W-:Y:S01]  /*6690*/  MOV R62, RZ ;  /* 0x000000ff003e7202 */ /* 0x000fe20000000f00 */
[----:B------:R-:W4:Y:S01]  /*66a0*/  LDS R0, [UR43+0x120] ;  /* 0x0001202bff007984 */ /* 0x000f220008000800 */
[----:B------:R-:W-:Y:S01]  /*66b0*/  LEA R65, R65, R57, 0x2 ;  /* 0x0000003941417211 */ /* 0x000fe200078e10ff */
[----:B------:R-:W1:Y:S01]  /*66c0*/  LDCU.64 UR52, c[0x0][0x348] ;  /* 0x00006900ff3477ac */ /* 0x000e620008000a00 */
[----:B--2---:R-:W-:Y:S01]  /*66d0*/  IMAD.U32 R69, RZ, RZ, UR6 ;  /* 0x00000006ff457e24 */ /* 0x004fe2000f8e00ff */
[----:B------:R-:W-:Y:S02]  /*66e0*/  MOV R68, UR7 ;  /* 0x0000000700447c02 */ /* 0x000fe40008000f00 */
[--C-:B------:R-:W-:Y:S01]  /*66f0*/  IMAD R64, R64, -0x10, R65.reuse ;  /* 0xfffffff040407824 */ /* 0x100fe200078e0241 */
[----:B------:R-:W2:Y:S01]  /*6700*/  LDCU UR42, c[0x0][0xb0c] ;  /* 0x00016180ff2a77ac */ /* 0x000ea20008000800 */
[----:B------:R-:W-:Y:S01]  /*6710*/  IMAD R63, R66, -0x10, R65 ;  /* 0xfffffff0423f7824 */ /* 0x000fe200078e0241 */
[----:B------:R-:W1:Y:S01]  /*6720*/  LDCU UR38, c[0x0][0xb30] ;  /* 0x00016600ff2677ac */ /* 0x000e620008000800 */
[----:B------:R-:W1:Y:S01]  /*6730*/  LDCU.64 UR54, c[0x0][0x888] ;  /* 0x00011100ff3677ac */ /* 0x000e620008000a00 */
[----:B------:R-:W1:Y:S01]  /*6740*/  LDCU.64 UR40, c[0x0][0xb28] ;  /* 0x00016500ff2877ac */ /* 0x000e620008000a00 */
[----:B------:R-:W1:Y:S01]  /*6750*/  LDCU.128 UR56, c[0x0][0xb10] ;  /* 0x00016200ff3877ac */ /* 0x000e620008000c00 */
[----:B------:R-:W1:Y:S01]  /*6760*/  LDCU UR62, c[0x0][0x374] ;  /* 0x00006e80ff3e77ac */ /* 0x000e620008000800 */
[----:B------:R-:W-:Y:S01]  /*6770*/  UMOV UR47, URZ ;  /* 0x000000ff002f7c82 */ /* 0x000fe20008000000 */
[----:B------:R-:W-:Y:S01]  /*6780*/  UMOV UR46, URZ ;  /* 0x000000ff002e7c82 */ /* 0x000fe20008000000 */
[----:B-1234-:R-:W-:-:S07]  /*6790*/  IMAD.IADD R23, R0, 0x1, R23 ;  /* 0x0000000100177824 */ /* 0x01efce00078e0217 */
.L_x_182:
[----:B------:R-:W-:Y:S02]  /*67a0*/  LEA R0, R59, UR43, 0x3 ;  /* 0x0000002b3b007c11 */ /* 0x000fe4000f8e18ff */
[----:B------:R-:W-:Y:S02]  /*67b0*/  SHF.L.U32 R2, R61, 0x1f, RZ ;  /* 0x0000001f3d027819 */ /* 0x000fe400000006ff */
[----:B-1----:R-:W-:Y:S02]  /*67c0*/  LEA R4, R59, UR43, 0x4 ;  /* 0x0000002b3b047c11 */ /* 0x002fe4000f8e20ff */
[----:B------:R-:W1:Y:S02]  /*67d0*/  SYNCS.PHASECHK.TRANS64.TRYWAIT P0, [R0+URZ+0x70], R2 ;  /* 0x00007002000075a7 */ /* 0x000e6400080011ff */
[----:B-1-3--:R-:W-:Y:S05]  /*67e0*/  @!P0 BRA `(.L_x_107) ;  /* 0x00000068001c8947 */ /* 0x00afea0003800000 */
.L_x_237:
[----:B------:R-:W-:Y:S01]  /*67f0*/  R2UR UR7, R70 ;  /* 0x00000000460772ca */ /* 0x000fe200000e0000 */
[----:B------:R-:W2:Y:S01]  /*6800*/  LDS.128 R4, [R4+0x100] ;  /* 0x0001000004047984 */ /* 0x000ea20000000c00 */
[----:B-1----:R-:W-:Y:S01]  /*6810*/  VIADD R0, R0, 0x80 ;  /* 0x0000008000007836 */ /* 0x002fe20000000000 */
[----:B------:R-:W-:Y:S04]  /*6820*/  UISETP.GE.AND UP0, UPT, UR39, 0x1, UPT ;  /* 0x000000012700788c */ /* 0x000fe8000bf06270 */
[----:B------:R-:W-:Y:S01]  /*6830*/  PRMT R0, RZ, 0x654, R0 ;  /* 0x00000654ff007816 */ /* 0x000fe20000000000 */
[----:B------:R-:W-:Y:S01]  /*6840*/  @!PT LDS RZ, [RZ] ;  /* 0x00000000fffff984 */ /* 0x000fe20000000800 */
[----:B------:R-:W-:Y:S01]  /*6850*/  @!PT LDS RZ, [RZ] ;  /* 0x00000000fffff984 */ /* 0x000fe20000000800 */
[----:B------:R-:W-:Y:S01]  /*6860*/  @!PT LDS RZ, [RZ] ;  /* 0x00000000fffff984 */ /* 0x000fe20000000800 */
[----:B------:R-:W-:Y:S01]  /*6870*/  @!PT LDS RZ, [RZ] ;  /* 0x00000000fffff984 */ /* 0x000fe20000000800 */
[----:B------:R1:W-:Y:S06]  /*6880*/  MEMBAR.ALL.CTA ;  /* 0x0000000000007992 */ /* 0x0003ec0000008000 */
[----:B-1----:R-:W1:Y:S02]  /*6890*/  FENCE.VIEW.ASYNC.S ;  /* 0x00000000000073c6 */ /* 0x002e640000000000 */
[----:B-1----:R1:W-:Y:S01]  /*68a0*/  SYNCS.ARRIVE.TRANS64.RED.A1T0 RZ, [R0+URZ], RZ ;  /* 0x000000ff00ff79a7 */ /* 0x0023e200081004ff */
[----:B--2---:R-:W-:Y:S11]  /*68b0*/  LOP3.LUT P0, RZ, R6, 0x1, RZ, 0xc0, !PT ;  /* 0x0000000106ff7812 */ /* 0x004ff6000780c0ff */
[----:B------:R-:W-:Y:S02]  /*68c0*/  @!UPT UIADD3 URZ, UPT, UPT, URZ, URZ, URZ ;  /* 0x000000fffffff290 */ /* 0x000fe4000fffe0ff */
[----:B------:R-:W-:Y:S01]  /*68d0*/  VOTEU.ANY UP1, P0 ;  /* 0x0000000000ff7886 */ /* 0x000fe20000020100 */
[----:B------:R-:W-:Y:S01]  /*68e0*/  PLOP3.LUT P0, PT, PT, PT, UP1, 0x80, 0x8 ;  /* 0x000000000008781c */ /* 0x000fe20003f0f018 */
[----:B------:R-:W-:Y:S06]  /*68f0*/  UP2UR UR4, UPR, URZ, 0x2 ;  /* 0x00000002ff047883 */ /* 0x000fec0008000000 */
[----:B------:R-:W-:Y:S06]  /*6900*/  IMAD.U32 R71, RZ, RZ, UR4 ;  /* 0x00000004ff477e24 */ /* 0x000fec000f8e00ff */
[----:B------:R-:W-:Y:S02]  /*6910*/  @P0 SHF.R.U32.HI R2, RZ, 0x10, R5 ;  /* 0x00000010ff020819 */ /* 0x000fe40000011605 */
[----:B------:R-:W-:Y:S02]  /*6920*/  @P0 MOV R3, R4 ;  /* 0x0000000400030202 */ /* 0x000fe40000000f00 */
[----:B------:R-:W-:Y:S02]  /*6930*/  @P0 R2UR UR4, R2 ;  /* 0x00000000020402ca */ /* 0x000fe400000e0000 */
[----:B------:R-:W-:Y:S02]  /*6940*/  @P0 LOP3.LUT R4, R5, 0xffff, RZ, 0xc0, !PT ;  /* 0x0000ffff05040812 */ /* 0x000fe400078ec0ff */
[----:B------:R-:W-:Y:S02]  /*6950*/  @P0 R2UR UR6, R3 ;  /* 0x00000000030602ca */ /* 0x000fe400000e0000 */
[----:B------:R-:W-:Y:S07]  /*6960*/  @P0 R2UR UR5, R4 ;  /* 0x00000000040502ca */ /* 0x000fee00000e0000 */
[----:B------:R-:W-:Y:S02]  /*6970*/  @UP1 UMOV UR7, UR4 ;  /* 0x0000000400071c82 */ /* 0x000fe40008000000 */
[----:B------:R-:W-:Y:S02]  /*6980*/  IMAD.U32 R70, RZ, RZ, UR7 ;  /* 0x00000007ff467e24 */ /* 0x000fe4000f8e00ff */
[----:B------:R-:W-:Y:S02]  /*6990*/  @UP1 UMOV UR37, UR6 ;  /* 0x0000000600251c82 */ /* 0x000fe40008000000 */
[----:B------:R-:W-:Y:S01]  /*69a0*/  @UP1 UMOV UR36, UR5 ;  /* 0x0000000500241c82 */ /* 0x000fe20008000000 */
[----:B-1----:R-:W-:Y:S05]  /*69b0*/  BRA.U !UP0, `(.L_x_108) ;  /* 0x0000000108cc7547 */ /* 0x002fea000b800000 */
[----:B------:R-:W1:Y:S01]  /*69c0*/  LDCU UR12, c[0x0][0xb20] ;  /* 0x00016400ff0c77ac */ /* 0x000e620008000800 */
[----:B------:R-:W-:Y:S02]  /*69d0*/  UIMAD.WIDE.U32 UR4, UR62, UR59, URZ ;  /* 0x0000003b3e0472a5 */ /* 0x000fe4000f8e00ff */
[----:B------:R-:W-:Y:S02]  /*69e0*/  UIMAD.WIDE.U32 UR6, UR63, UR56, URZ ;  /* 0x000000383f0672a5 */ /* 0x000fe4000f8e00ff */
[----:B------:R-:W-:Y:S02]  /*69f0*/  UISETP.NE.AND UP0, UPT, UR58, 0x1, UPT ;  /* 0x000000013a00788c */ /* 0x000fe4000bf05270 */
[----:B------:R-:W-:Y:S02]  /*6a00*/  UIMAD.WIDE.U32 UR8, UR36, UR59, URZ ;  /* 0x0000003b240872a5 */ /* 0x000fe4000f8e00ff */
[----:B------:R-:W-:Y:S02]  /*6a10*/  UIMAD.WIDE.U32 UR10, UR37, UR56, URZ ;  /* 0x00000038250a72a5 */ /* 0x000fe4000f8e00ff */
[----:B------:R-:W-:Y:S02]  /*6a20*/  UISETP.NE.AND UP1, UPT, UR42, 0x1, UPT ;  /* 0x000000012a00788c */ /* 0x000fe4000bf25270 */
[----:B------:R-:W-:Y:S01]  /*6a30*/  UISETP.NE.AND UP2, UPT, UR39, 0x1, UPT ;  /* 0x000000012700788c */ /* 0x000fe2000bf45270 */
[----:B------:R-:W-:Y:S02]  /*6a40*/  UMOV UR4, UR5 ;  /* 0x0000000500047c82 */ /* 0x000fe40008000000 */
[----:B-1----:R-:W-:Y:S03]  /*6a50*/  USHF.R.U32.HI UR5, URZ, UR12, UR4 ;  /* 0x0000000cff057299 */ /* 0x002fe60008011604 */
[----:B------:R-:W-:Y:S02]  /*6a60*/  UMOV UR4, UR7 ;  /* 0x0000000700047c82 */ /* 0x000fe40008000000 */
[----:B------:R-:W-:Y:S02]  /*6a70*/  USHF.R.U32.HI UR7, URZ, UR57, UR4 ;  /* 0x00000039ff077299 */ /* 0x000fe40008011604 */
[----:B------:R-:W-:Y:S02]  /*6a80*/  USEL UR4, UR62, UR5, !UP0 ;  /* 0x000000053e047287 */ /* 0x000fe4000c000000 */
[----:B------:R-:W-:Y:S01]  /*6a90*/  USEL UR7, UR63, UR7, !UP1 ;  /* 0x000000073f077287 */ /* 0x000fe2000c800000 */
[----:B------:R-:W-:Y:S01]  /*6aa0*/  UMOV UR5, UR9 ;  /* 0x0000000900057c82 */ /* 0x000fe20008000000 */
[----:B------:R-:W-:Y:S02]  /*6ab0*/  UIMAD.WIDE.U32 UR8, UR4, UR40, URZ ;  /* 0x00000028040872a5 */ /* 0x000fe4000f8e00ff */
[----:B------:R-:W-:Y:S03]  /*6ac0*/  USHF.R.U32.HI UR6, URZ, UR12, UR5 ;  /* 0x0000000cff067299 */ /* 0x000fe60008011605 */
[----:B------:R-:W-:Y:S01]  /*6ad0*/  UMOV UR5, UR11 ;  /* 0x0000000b00057c82 */ /* 0x000fe20008000000 */
[----:B------:R-:W-:Y:S02]  /*6ae0*/  UIMAD.WIDE.U32 UR10, UR7, UR40, URZ ;  /* 0x00000028070a72a5 */ /* 0x000fe4000f8e00ff */
[----:B------:R-:W-:Y:S02]  /*6af0*/  USHF.R.U32.HI UR12, URZ, UR57, UR5 ;  /* 0x00000039ff0c7299 */ /* 0x000fe40008011605 */
[----:B------:R-:W-:Y:S01]  /*6b00*/  USEL UR6, UR36, UR6, !UP0 ;  /* 0x0000000624067287 */ /* 0x000fe2000c000000 */
[----:B------:R-:W-:Y:S02]  /*6b10*/  UMOV UR5, UR9 ;  /* 0x0000000900057c82 */ /* 0x000fe40008000000 */
[----:B------:R-:W-:Y:S01]  /*6b20*/  UMOV UR10, UR11 ;  /* 0x0000000b000a7c82 */ /* 0x000fe20008000000 */
[----:B------:R-:W-:Y:S02]  /*6b30*/  @UP2 USHF.R.U32.HI UR4, URZ, UR41, UR5 ;  /* 0x00000029ff042299 */ /* 0x000fe40008011605 */
[----:B------:R-:W-:Y:S02]  /*6b40*/  @UP2 USHF.R.U32.HI UR7, URZ, UR41, UR10 ;  /* 0x00000029ff072299 */ /* 0x000fe4000801160a */
[----:B------:R-:W-:Y:S02]  /*6b50*/  UIMAD UR4, UR39, UR4, URZ ;  /* 0x00000004270472a4 */ /* 0x000fe4000f8e02ff */
        /* <DEDUP_REMOVED lines=8> */
[----:B------:R-:W-:Y:S02]  /*6be0*/  USEL UR11, UR6, UR4, !UP2 ;  /* 0x00000004060b7287 */ /* 0x000fe4000d000000 */
[----:B------:R-:W-:Y:S02]  /*6bf0*/  UIADD3 UR8, UPT, UPT, -UR5, URZ, URZ ;  /* 0x000000ff05087290 */ /* 0x000fe4000fffe1ff */
[----:B------:R-:W-:Y:S01]  /*6c00*/  UIADD3 UR10, UPT, UPT, -UR11, URZ, URZ ;  /* 0x000000ff0b0a7290 */ /* 0x000fe2000fffe1ff */
[----:B------:R-:W-:Y:S01]  /*6c10*/  @!UP0 UMOV UR4, UR9 ;  /* 0x0000000900048c82 */ /* 0x000fe20008000000 */
[----:B------:R-:W-:Y:S02]  /*6c20*/  UIADD3 UR9, UPT, UPT, -UR6, URZ, URZ ;  /* 0x000000ff06097290 */ /* 0x000fe4000fffe1ff */
[----:B------:R-:W-:Y:S02]  /*6c30*/  @!UP0 USHF.R.U32.HI UR4, URZ, UR41, UR4 ;  /* 0x00000029ff048299 */ /* 0x000fe40008011604 */
[----:B------:R-:W-:Y:S02]  /*6c40*/  UIMAD UR10, UR39, UR10, UR6 ;  /* 0x0000000a270a72a4 */ /* 0x000fe4000f8e0206 */
[----:B------:R-:W-:Y:S04]  /*6c50*/  @!UP0 USEL UR4, UR5, UR4, !UP2 ;  /* 0x0000000405048287 */ /* 0x000fe8000d000000 */
[----:B------:R-:W-:Y:S02]  /*6c60*/  @!UP0 UIMAD UR10, UR7, UR10, UR4 ;  /* 0x0000000a070a82a4 */ /* 0x000fe4000f8e0204 */
[----:B------:R-:W-:Y:S02]  /*6c70*/  @!UP0 UIADD3 UR11, UPT, UPT, UR11, -UR4, URZ ;  /* 0x800000040b0b8290 */ /* 0x000fe4000fffe0ff */
[----:B------:R-:W-:Y:S02]  /*6c80*/  UIMAD UR7, UR42, UR8, UR37 ;  /* 0x000000082a0772a4 */ /* 0x000fe4000f8e0225 */
[----:B------:R-:W-:Y:S02]  /*6c90*/  @!UP0 UIMAD UR6, UR11, UR39, UR5 ;  /* 0x000000270b0682a4 */ /* 0x000fe4000f8e0205 */
[----:B------:R-:W-:Y:S01]  /*6ca0*/  UIMAD UR4, UR58, UR9, UR36 ;  /* 0x000000093a0472a4 */ /* 0x000fe2000f8e0224 */
[----:B------:R-:W-:Y:S02]  /*6cb0*/  @!UP0 UMOV UR5, UR10 ;  /* 0x0000000a00058c82 */ /* 0x000fe40008000000 */
[----:B------:R-:W-:Y:S02]  /*6cc0*/  UIMAD UR37, UR5, UR42, UR7 ;  /* 0x0000002a052572a4 */ /* 0x000fe4000f8e0207 */
[----:B------:R-:W-:Y:S11]  /*6cd0*/  UIMAD UR36, UR6, UR58, UR4 ;  /* 0x0000003a062472a4 */ /* 0x000ff6000f8e0204 */
[----:B------:R-:W-:Y:S01]  /*6ce0*/  @!UPT UIADD3 URZ, UPT, UPT, URZ, URZ, URZ ;  /* 0x000000fffffff290 */ /* 0x000fe2000fffe0ff */
.L_x_108:
[----:B------:R-:W-:Y:S01]  /*6cf0*/  UISETP.NE.AND UP0, UPT, UR38, 0x1, UPT ;  /* 0x000000012600788c */ /* 0x000fe2000bf05270 */
[----:B------:R-:W-:Y:S01]  /*6d00*/  LOP3.LUT P0, RZ, R57, 0x1b0, RZ, 0xc0, !PT ;  /* 0x000001b039ff7812 */ /* 0x000fe2000780c0ff */
[----:B------:R-:W-:Y:S01]  /*6d10*/  USHF.L.U32 UR50, UR16, 0x7, URZ ;  /* 0x0000000710327899 */ /* 0x000fe200080006ff */
[----:B------:R-:W-:Y:S01]  /*6d20*/  BSSY.RECONVERGENT B6, `(.L_x_109) ;  /* 0x0000034000067945 */ /* 0x000fe20003800200 */
[----:B------:R-:W-:Y:S01]  /*6d30*/  USHF.L.U32 UR49, UR20, 0x7, URZ ;  /* 0x0000000714317899 */ /* 0x000fe200080006ff */
[----:B------:R-:W-:Y:S06]  /*6d40*/  IADD3 R59, PT, PT, R59, 0x1, RZ ;  /* 0x000000013b3b7810 */ /* 0x000fec0007ffe0ff */
[----:B------:R-:W1:Y:S01]  /*6d50*/  @!UP0 LDCU.128 UR12, c[0x0][0xb10] ;  /* 0x00016200ff0c87ac */ /* 0x000e620008000c00 */
[----:B------:R-:W2:Y:S01]  /*6d60*/  @!UP0 LDCU UR5, c[0x0][0xb0c] ;  /* 0x00016180ff0587ac */ /* 0x000ea20008000800 */
[----:B------:R-:W3:Y:S01]  /*6d70*/  @!UP0 LDCU UR10, c[0x0][0xb20] ;  /* 0x00016400ff0a87ac */ /* 0x000ee20008000800 */
[----:B-1----:R-:W-:Y:S02]  /*6d80*/  UIMAD.WIDE.U32 UR8, UR37, UR12, URZ ;  /* 0x0000000c250872a5 */ /* 0x002fe4000f8e00ff */
[----:B------:R-:W-:Y:S02]  /*6d90*/  UIMAD.WIDE.U32 UR6, UR36, UR15, URZ ;  /* 0x0000000f240672a5 */ /* 0x000fe4000f8e00ff */
[----:B------:R-:W-:Y:S03]  /*6da0*/  @!UP0 UISETP.NE.AND UP1, UPT, UR14, 0x1, UPT ;  /* 0x000000010e00888c */ /* 0x000fe6000bf25270 */
[----:B------:R-:W-:Y:S01]  /*6db0*/  @!UP0 UMOV UR4, UR9 ;  /* 0x0000000900048c82 */ /* 0x000fe20008000000 */
[----:B--2---:R-:W-:Y:S02]  /*6dc0*/  @!UP0 UISETP.NE.AND UP2, UPT, UR5, 0x1, UPT ;  /* 0x000000010500888c */ /* 0x004fe4000bf45270 */
[----:B------:R-:W-:Y:S01]  /*6dd0*/  @!UP0 USHF.R.U32.HI UR4, URZ, UR13, UR4 ;  /* 0x0000000dff048299 */ /* 0x000fe20008011604 */
[----:B------:R-:W-:Y:S02]  /*6de0*/  @!UP0 UMOV UR6, UR7 ;  /* 0x0000000700068c82 */ /* 0x000fe40008000000 */
[----:B---3--:R-:W-:Y:S02]  /*6df0*/  @!UP0 USHF.R.U32.HI UR6, URZ, UR10, UR6 ;  /* 0x0000000aff068299 */ /* 0x008fe40008011606 */
[----:B------:R-:W-:Y:S02]  /*6e00*/  @!UP0 USEL UR7, UR37, UR4, !UP2 ;  /* 0x0000000425078287 */ /* 0x000fe4000d000000 */
[----:B------:R-:W-:Y:S04]  /*6e10*/  @!UP0 USEL UR6, UR36, UR6, !UP1 ;  /* 0x0000000624068287 */ /* 0x000fe8000c800000 */
[----:B------:R-:W-:Y:S02]  /*6e20*/  @!UP0 UIADD3 UR4, UPT, UPT, -UR7, UR6, URZ ;  /* 0x0000000607048290 */ /* 0x000fe4000fffe1ff */
[----:B------:R-:W-:Y:S02]  /*6e30*/  @!UP0 UIADD3 UR6, UPT, UPT, UR7, -UR6, URZ ;  /* 0x8000000607068290 */ /* 0x000fe4000fffe0ff */
[----:B------:R-:W-:Y:S02]  /*6e40*/  @!UP0 UIMAD UR37, UR4, UR5, UR37 ;  /* 0x00000005042582a4 */ /* 0x000fe4000f8e0225 */
[----:B------:R-:W-:Y:S01]  /*6e50*/  @!UP0 UIMAD UR36, UR6, UR14, UR36 ;  /* 0x0000000e062482a4 */ /* 0x000fe2000f8e0224 */
[----:B------:R-:W-:Y:S11]  /*6e60*/  @!P0 BRA `(.L_x_110) ;  /* 0x00000000007c8947 */ /* 0x000ff60003800000 */
[----:B------:R-:W1:Y:S01]  /*6e70*/  LDCU.64 UR8, c[0x4][0x80] ;  /* 0x01001000ff0877ac */ /* 0x000e620008000a00 */
[----:B------:R-:W-:Y:S01]  /*6e80*/  MOV R2, 0x0 ;  /* 0x0000000000027802 */ /* 0x000fe20000000f00 */
[----:B------:R-:W-:Y:S02]  /*6e90*/  HFMA2 R12, -RZ, RZ, 0, 5.9604644775390625e-08 ;  /* 0x00000001ff0c7431 */ /* 0x000fe400000001ff */
[----:B------:R-:W-:Y:S01]  /*6ea0*/  IMAD.MOV.U32 R8, RZ, RZ, 0x70 ;  /* 0x00000070ff087424 */ /* 0x000fe200078e00ff */
[----:B------:R2:W3:Y:S01]  /*6eb0*/  LDC.64 R14, c[0x4][R2] ;  /* 0x01000000020e7b82 */ /* 0x0004e20000000a00 */
[----:B------:R-:W4:Y:S01]  /*6ec0*/  LDCU.64 UR6, c[0x4][0x88] ;  /* 0x01001100ff0677ac */ /* 0x000f220008000a00 */
[----:B------:R-:W-:Y:S01]  /*6ed0*/  IMAD.MOV.U32 R13, RZ, RZ, RZ ;  /* 0x000000ffff0d7224 */ /* 0x000fe200078e00ff */
[----:B------:R-:W2:Y:S01]  /*6ee0*/  LDCU.64 UR4, c[0x4][0x8] ;  /* 0x01000100ff0477ac */ /* 0x000ea20008000a00 */
[----:B-1----:R-:W-:Y:S01]  /*6ef0*/  MOV R5, UR9 ;  /* 0x0000000900057c02 */ /* 0x002fe20008000f00 */
[----:B------:R-:W-:Y:S01]  /*6f00*/  IMAD.U32 R4, RZ, RZ, UR8 ;  /* 0x00000008ff047e24 */ /* 0x000fe2000f8e00ff */
[----:B----4-:R-:W-:Y:S01]  /*6f10*/  MOV R7, UR7 ;  /* 0x0000000700077c02 */ /* 0x010fe20008000f00 */
[----:B------:R-:W-:Y:S01]  /*6f20*/  IMAD.U32 R6, RZ, RZ, UR6 ;  /* 0x00000006ff067e24 */ /* 0x000fe2000f8e00ff */
[----:B--2---:R-:W-:Y:S01]  /*6f30*/  MOV R11, UR5 ;  /* 0x00000005000b7c02 */ /* 0x004fe20008000f00 */
[----:B------:R-:W-:Y:S02]  /*6f40*/  IMAD.U32 R10, RZ, RZ, UR4 ;  /* 0x00000004ff0a7e24 */ /* 0x000fe4000f8e00ff */
[----:B------:R-:W-:Y:S07]  /*6f50*/  LEPC R20, `(.L_x_111) ;  /* 0x000000001014794e */ /* 0x000fee0000000000 */
[----:B---3-5:R-:W-:Y:S05]  /*6f60*/  CALL.ABS.NOINC R14 ;  /* 0x000000000e007343 */ /* 0x028fea0003c00000 */
.L_x_111:
[----:B------:R-:W1:Y:S01]  /*6f70*/  LDCU.64 UR8, c[0x4][0x80] ;  /* 0x01001000ff0877ac */ /* 0x000e620008000a00 */
[----:B------:R-:W2:Y:S01]  /*6f80*/  LDC.64 R2, c[0x4][R2] ;  /* 0x0100000002027b82 */ /* 0x000ea20000000a00 */
[----:B------:R-:W-:Y:S02]  /*6f90*/  HFMA2 R12, -RZ, RZ, 0, 5.9604644775390625e-08 ;  /* 0x00000001ff0c7431 */ /* 0x000fe400000001ff */
[----:B------:R-:W-:Y:S02]  /*6fa0*/  IMAD.MOV.U32 R8, RZ, RZ, 0x70 ;  /* 0x00000070ff087424 */ /* 0x000fe400078e00ff */
[----:B------:R-:W-:Y:S01]  /*6fb0*/  IMAD.MOV.U32 R13, RZ, RZ, RZ ;  /* 0x000000ffff0d7224 */ /* 0x000fe200078e00ff */
[----:B------:R-:W3:Y:S01]  /*6fc0*/  LDCU.64 UR6, c[0x4][0x88] ;  /* 0x01001100ff0677ac */ /* 0x000ee20008000a00 */
[----:B------:R-:W4:Y:S01]  /*6fd0*/  LDCU.64 UR4, c[0x4][0x8] ;  /* 0x01000100ff0477ac */ /* 0x000f220008000a00 */
[----:B-1----:R-:W-:Y:S02]  /*6fe0*/  MOV R4, UR8 ;  /* 0x0000000800047c02 */ /* 0x002fe40008000f00 */
[----:B------:R-:W-:Y:S02]  /*6ff0*/  MOV R5, UR9 ;  /* 0x0000000900057c02 */ /* 0x000fe40008000f00 */
[----:B---3--:R-:W-:Y:S01]  /*7000*/  MOV R7, UR7 ;  /* 0x0000000700077c02 */ /* 0x008fe20008000f00 */
[----:B------:R-:W-:Y:S01]  /*7010*/  IMAD.U32 R6, RZ, RZ, UR6 ;  /* 0x00000006ff067e24 */ /* 0x000fe2000f8e00ff */
[----:B----4-:R-:W-:Y:S01]  /*7020*/  MOV R11, UR5 ;  /* 0x00000005000b7c02 */ /* 0x010fe20008000f00 */
[----:B------:R-:W-:Y:S02]  /*7030*/  IMAD.U32 R10, RZ, RZ, UR4 ;  /* 0x00000004ff0a7e24 */ /* 0x000fe4000f8e00ff */
[----:B------:R-:W-:Y:S07]  /*7040*/  LEPC R20, `(.L_x_110) ;  /* 0x000000001014794e */ /* 0x000fee0000000000 */
[----:B--2---:R-:W-:Y:S05]  /*7050*/  CALL.ABS.NOINC R2 ;  /* 0x0000000002007343 */ /* 0x004fea0003c00000 */
.L_x_110:
[----:B------:R-:W-:Y:S05]  /*7060*/  BSYNC.RECONVERGENT B6 ;  /* 0x0000000000067941 */ /* 0x000fea0003800200 */
.L_x_109:
[----:B------:R-:W-:Y:S02]  /*7070*/  R2UR UR6, R56 ;  /* 0x00000000380672ca */ /* 0x000fe400000e0000 */
[----:B------:R-:W-:Y:S02]  /*7080*/  R2UR UR5, R69 ;  /* 0x00000000450572ca */ /* 0x000fe400000e0000 */
[----:B------:R-:W-:Y:S02]  /*7090*/  R2UR UR4, R68 ;  /* 0x00000000440472ca */ /* 0x000fe400000e0000 */
[----:B------:R-:W-:Y:S02]  /*70a0*/  ISETP.NE.U32.AND P4, PT, R50, RZ, PT ;  /* 0x000000ff3200720c */ /* 0x000fe40003f85070 */
[----:B------:R-:W-:Y:S02]  /*70b0*/  ISETP.NE.U32.AND P2, PT, RZ, UR54, PT ;  /* 0x00000036ff007c0c */ /* 0x000fe4000bf45070 */
[----:B------:R-:W-:Y:S02]  /*70c0*/  ISETP.NE.AND.EX P4, PT, R51, RZ, PT, P4 ;  /* 0x000000ff3300720c */ /* 0x000fe40003f85340 */
[----:B------:R-:W-:Y:S01]  /*70d0*/  ISETP.NE.AND.EX P2, PT, RZ, UR55, PT, P2 ;  /* 0x00000037ff007c0c */ /* 0x000fe2000bf45320 */
[----:B------:R-:W-:Y:S02]  /*70e0*/  UISETP.NE.AND UP2, UPT, UR6, URZ, UPT ;  /* 0x000000ff0600728c */ /* 0x000fe4000bf45270 */
[----:B------:R-:W-:Y:S04]  /*70f0*/  UISETP.NE.U32.AND UP0, UPT, UR5, URZ, UPT ;  /* 0x000000ff0500728c */ /* 0x000fe8000bf05070 */
[----:B------:R-:W-:Y:S01]  /*7100*/  UISETP.NE.AND.EX UP1, UPT, UR4, URZ, UPT, UP0 ;  /* 0x000000ff0400728c */ /* 0x000fe2000bf25300 */
[----:B------:R-:W-:Y:S01]  /*7110*/  PLOP3.LUT P1, PT, PT, PT, UP2, 0x80, 0x8 ;  /* 0x000000000008781c */ /* 0x000fe20003f2f028 */
[----:B------:R-:W-:Y:S03]  /*7120*/  UPLOP3.LUT UP0, UPT, UPT, UPT, UPT, 0x40, 0x4 ;  /* 0x000000000004789c */ /* 0x000fe60003f0e870 */
[----:B------:R-:W-:Y:S06]  /*7130*/  @UP2 UPLOP3.LUT UP0, UPT, UPT, UPT, UP1, 0x80, 0x8 ;  /* 0x000000000008289c */ /* 0x000fec0003f0f010 */
[----:B------:R-:W-:Y:S01]  /*7140*/  PLOP3.LUT P0, PT, PT, PT, UP0, 0x80, 0x8 ;  /* 0x000000000008781c */ /* 0x000fe20003f0f008 */
[----:B------:R-:W-:Y:S01]  /*7150*/  @!UPT UIADD3 URZ, UPT, UPT, URZ, URZ, URZ ;  /* 0x000000fffffff290 */ /* 0x000fe2000fffe0ff */
[----:B------:R-:W-:Y:S11]  /*7160*/  BRA.U !UP1, `(.L_x_112) ;  /* 0x0000000109407547 */ /* 0x000ff6000b800000 */
[----:B------:R-:W-:Y:S01]  /*7170*/  UISETP.NE.U32.AND UP0, UPT, UR54, URZ, UPT ;  /* 0x000000ff3600728c */ /* 0x000fe2000bf05070 */
[----:B------:R-:W-:Y:S01]  /*7180*/  R2UR UR6, R69 ;  /* 0x00000000450672ca */ /* 0x000fe200000e0000 */
[----:B------:R-:W1:Y:S01]  /*7190*/  LDCU.64 UR8, c[0x0][0x358] ;  /* 0x00006b00ff0877ac */ /* 0x000e620008000a00 */
[----:B------:R-:W-:Y:S02]  /*71a0*/  HFMA2 R52, -RZ, RZ, 0, 5.9604644775390625e-08 ;  /* 0x00000001ff347431 */ /* 0x000fe400000001ff */
[----:B------:R-:W-:Y:S01]  /*71b0*/  IMAD.MOV.U32 R0, RZ, RZ, 0x1 ;  /* 0x00000001ff007424 */ /* 0x000fe200078e00ff */
[----:B------:R-:W-:Y:S06]  /*71c0*/  UISETP.NE.AND.EX UP0, UPT, UR55, URZ, UPT, UP0 ;  /* 0x000000ff3700728c */ /* 0x000fec000bf05300 */
[----:B------:R-:W-:Y:S05]  /*71d0*/  PLOP3.LUT P3, PT, PT, PT, UP0, 0x80, 0x8 ;  /* 0x000000000008781c */ /* 0x000fea0003f6f008 */
[----:B------:R-:W2:Y:S01]  /*71e0*/  @UP0 LDCU.64 UR4, c[0x0][0x888] ;  /* 0x00011100ff0407ac */ /* 0x000ea20008000a00 */
[----:B------:R-:W-:Y:S07]  /*71f0*/  @UP0 UIMAD UR6, UR60, UR6, URZ ;  /* 0x000000063c0602a4 */ /* 0x000fee000f8e02ff */
[----:B------:R-:W-:Y:S01]  /*7200*/  @!P3 PRMT R52, R0, 0x7610, R52 ;  /* 0x000076100034b816 */ /* 0x000fe20000000034 */
[----:B--2---:R-:W-:Y:S06]  /*7210*/  @UP0 UIMAD.WIDE UR4, UR6, 0x4, UR4 ;  /* 0x00000004060408a5 */ /* 0x004fec000f8e0204 */
[----:B------:R-:W-:Y:S02]  /*7220*/  IMAD.U32 R2, RZ, RZ, UR4 ;  /* 0x00000004ff027e24 */ /* 0x000fe4000f8e00ff */
[----:B------:R-:W-:Y:S03]  /*7230*/  IMAD.U32 R3, RZ, RZ, UR5 ;  /* 0x00000005ff037e24 */ /* 0x000fe6000f8e00ff */
[----:B------:R-:W2:Y:S02]  /*7240*/  @!UP0 LDCU UR4, c[0x0][0x880] ;  /* 0x00011000ff0487ac */ /* 0x000ea40008000800 */
[----:B-1---5:R1:W5:Y:S02]  /*7250*/  @P3 LDG.E R27, desc[UR8][R2.64] ;  /* 0x00000008021b3981 */ /* 0x022364000c1e1900 */
[----:B-12---:R-:W-:Y:S02]  /*7260*/  @!P3 MOV R27, UR4 ;  /* 0x00000004001bbc02 */ /* 0x006fe40008000f00 */
.L_x_112:
[----:B------:R-:W-:Y:S05]  /*7270*/  @!P4 BRA `(.L_x_113) ;  /* 0x000000000024c947 */ /* 0x000fea0003800000 */
[----:B------:R-:W-:Y:S01]  /*7280*/  ISETP.NE.U32.AND P3, PT, R48, RZ, PT ;  /* 0x000000ff3000720c */ /* 0x000fe20003f65070 */
[----:B------:R-:W1:Y:S03]  /*7290*/  LDCU.64 UR4, c[0x0][0x358] ;  /* 0x00006b00ff0477ac */ /* 0x000e660008000a00 */
[----:B------:R-:W-:Y:S11]  /*72a0*/  ISETP.NE.AND.EX P3, PT, R49, RZ, PT, P3 ;  /* 0x000000ff3100720c */ /* 0x000ff60003f65330 */
[----:B------:R-:W-:Y:S02]  /*72b0*/  @!UPT UIADD3 URZ, UPT, UPT, URZ, URZ, URZ ;  /* 0x000000fffffff290 */ /* 0x000fe4000fffe0ff */
[----:B------:R-:W2:Y:S01]  /*72c0*/  @P3 LDC.64 R2, c[0x0][0x8a8] ;  /* 0x00022a00ff023b82 */ /* 0x000ea20000000a00 */
[----:B------:R-:W-:Y:S04]  /*72d0*/  @P3 IMAD R0, R50, UR60, RZ ;  /* 0x0000003c32003c24 */ /* 0x000fe8000f8e02ff */
[----:B--2---:R-:W-:Y:S05]  /*72e0*/  @P3 IMAD.WIDE R2, R0, 0x4, R2 ;  /* 0x0000000400023825 */ /* 0x004fea00078e0202 */
[----:B-1---5:R1:W5:Y:S02]  /*72f0*/  @P3 LDG.E R24, desc[UR4][R2.64] ;  /* 0x0000000402183981 */ /* 0x022364000c1e1900 */
[----:B-1----:R-:W2:Y:S02]  /*7300*/  @!P3 LDC R24, c[0x0][0x8a0] ;  /* 0x00022800ff18bb82 */ /* 0x002ea40000000800 */
.L_x_113:
[----:B-----5:R-:W-:Y:S01]  /*7310*/  FSETP.NEU.AND P3, PT, R27, RZ, PT ;  /* 0x000000ff1b00720b */ /* 0x020fe20003f6d000 */
[----:B------:R-:W-:Y:S01]  /*7320*/  BSSY B1, `(.L_x_114) ;  /* 0x0000038000017945 */ /* 0x000fe20003800000 */
[----:B------:R-:W-:Y:S01]  /*7330*/  SEL R3, RZ, 0xffffffff, P2 ;  /* 0xffffffffff037807 */ /* 0x000fe20001000000 */
[----:B------:R-:W-:Y:S01]  /*7340*/  IMAD.MOV.U32 R74, RZ, RZ, 0x1 ;  /* 0x00000001ff4a7424 */ /* 0x000fe200078e00ff */
[----:B------:R-:W-:Y:S01]  /*7350*/  @P1 LOP3.LUT P2, RZ, R52, 0xff, RZ, 0xc0, !PT ;  /* 0x000000ff34ff1812 */ /* 0x000fe2000784c0ff */
[----:B------:R-:W-:Y:S01]  /*7360*/  IMAD R25, R22, 0x80, R23 ;  /* 0x0000008016197824 */ /* 0x000fe200078e0217 */
[----:B------:R-:W-:Y:S01]  /*7370*/  @P1 SEL R0, RZ, 0xffffffff, P3 ;  /* 0xffffffffff001807 */ /* 0x000fe20001800000 */
[----:B------:R-:W-:Y:S01]  /*7380*/  IMAD R60, R66, -0x10, R64 ;  /* 0xfffffff0423c7824 */ /* 0x000fe200078e0240 */
[----:B------:R-:W-:Y:S01]  /*7390*/  LEA R73, R22, UR43, 0x3 ;  /* 0x0000002b16497c11 */ /* 0x000fe2000f8e18ff */
[----:B------:R-:W-:Y:S01]  /*73a0*/  IMAD.MOV.U32 R26, RZ, RZ, RZ ;  /* 0x000000ffff1a7224 */ /* 0x000fe200078e00ff */
[C---:B------:R-:W-:Y:S02]  /*73b0*/  @P0 SEL R0, R3.reuse, R0, !P2 ;  /* 0x0000000003000207 */ /* 0x040fe40005000000 */
[----:B------:R-:W-:Y:S02]  /*73c0*/  CS2R R38, SRZ ;  /* 0x0000000000267805 */ /* 0x000fe4000001ff00 */
[----:B------:R-:W-:Y:S02]  /*73d0*/  PLOP3.LUT P2, PT, PT, PT, UP1, 0x80, 0x8 ;  /* 0x000000000008781c */ /* 0x000fe40003f4f018 */
[----:B------:R-:W-:Y:S02]  /*73e0*/  CS2R R36, SRZ ;  /* 0x0000000000247805 */ /* 0x000fe4000001ff00 */
[----:B------:R-:W-:Y:S02]  /*73f0*/  @P1 LOP3.LUT R0, R0, 0x1, RZ, 0xc0, !PT ;  /* 0x0000000100001812 */ /* 0x000fe400078ec0ff */
[----:B------:R-:W-:Y:S02]  /*7400*/  CS2R R34, SRZ ;  /* 0x0000000000227805 */ /* 0x000fe4000001ff00 */
[----:B------:R-:W-:Y:S02]  /*7410*/  LOP3.LUT P4, R58, R52, 0xff, RZ, 0xc0, !PT ;  /* 0x000000ff343a7812 */ /* 0x000fe4000788c0ff */
[----:B------:R-:W-:Y:S02]  /*7420*/  CS2R R32, SRZ ;  /* 0x0000000000207805 */ /* 0x000fe4000001ff00 */
[----:B------:R-:W-:Y:S02]  /*7430*/  ISETP.NE.U32.OR P5, PT, R0, 0x1, !P1 ;  /* 0x000000010000780c */ /* 0x000fe40004fa5470 */
[----:B------:R-:W-:Y:S02]  /*7440*/  CS2R R42, SRZ ;  /* 0x00000000002a7805 */ /* 0x000fe4000001ff00 */
[----:B------:R-:W-:Y:S02]  /*7450*/  SEL R2, RZ, 0xffffffff, P3 ;  /* 0xffffffffff027807 */ /* 0x000fe40001800000 */
[----:B------:R-:W-:Y:S02]  /*7460*/  CS2R R40, SRZ ;  /* 0x0000000000287805 */ /* 0x000fe4000001ff00 */
[----:B------:R-:W-:Y:S02]  /*7470*/  P2R R72, PR, RZ, 0x20 ;  /* 0x00000020ff487803 */ /* 0x000fe40000000000 */
[----:B------:R-:W-:Y:S02]  /*7480*/  CS2R R46, SRZ ;  /* 0x00000000002e7805 */ /* 0x000fe4000001ff00 */
[----:B------:R-:W-:Y:S02]  /*7490*/  CS2R R44, SRZ ;  /* 0x00000000002c7805 */ /* 0x000fe4000001ff00 */
[----:B------:R-:W-:Y:S04]  /*74a0*/  @P2 SEL R2, R3, R2, !P4 ;  /* 0x0000000203022207 */ /* 0x000fe80006000000 */
[----:B------:R-:W-:Y:S02]  /*74b0*/  LOP3.LUT R2, R2, 0x1, RZ, 0xc0, !PT ;  /* 0x0000000102027812 */ /* 0x000fe400078ec0ff */
[----:B------:R-:W-:Y:S02]  /*74c0*/  @P5 SHF.L.U32 R0, RZ, 0x1f, RZ ;  /* 0x0000001fff005819 */ /* 0x000fe400000006ff */
[----:B------:R-:W-:Y:S02]  /*74d0*/  ISETP.NE.U32.AND P2, PT, R2, 0x1, PT ;  /* 0x000000010200780c */ /* 0x000fe40003f45070 */
[----:B------:R1:W3:Y:S02]  /*74e0*/  @P5 SYNCS.PHASECHK.TRANS64.TRYWAIT P1, [UR43+0x20], R0 ;  /* 0x00002000ff0055a7 */ /* 0x0002e4000802112b */
[----:B------:R-:W-:Y:S02]  /*74f0*/  P2R R75, PR, RZ, 0x4 ;  /* 0x00000004ff4b7803 */ /* 0x000fe40000000000 */
[----:B-1----:R-:W-:Y:S04]  /*7500*/  SHF.L.U32 R0, R62, 0x1f, RZ ;  /* 0x0000001f3e007819 */ /* 0x002fe800000006ff */
[----:B------:R1:W4:Y:S01]  /*7510*/  SYNCS.PHASECHK.TRANS64.TRYWAIT P0, [R73+URZ+0x90], R0 ;  /* 0x00009000490075a7 */ /* 0x00032200080011ff */
[----:B---3--:R-:W-:Y:S01]  /*7520*/  @P5 SEL R74, RZ, 0x1, !P1 ;  /* 0x00000001ff4a5807 */ /* 0x008fe20004800000 */
[----:B-1----:R-:W-:Y:S06]  /*7530*/  @!P5 BRA `(.L_x_115) ;  /* 0x000000000058d947 */ /* 0x002fec0003800000 */
[----:B------:R-:W-:Y:S01]  /*7540*/  IMAD.MOV.U32 R39, RZ, RZ, RZ ;  /* 0x000000ffff277224 */ /* 0x000fe200078e00ff */
[----:B------:R-:W-:Y:S01]  /*7550*/  ISETP.NE.AND P1, PT, R74, RZ, PT ;  /* 0x000000ff4a00720c */ /* 0x000fe20003f25270 */
[----:B------:R-:W-:Y:S01]  /*7560*/  BSSY B0, `(.L_x_116) ;  /* 0x000000c000007945 */ /* 0x000fe20003800000 */
[----:B------:R-:W-:Y:S02]  /*7570*/  CS2R R46, SRZ ;  /* 0x00000000002e7805 */ /* 0x000fe4000001ff00 */
[----:B------:R-:W-:Y:S02]  /*7580*/  CS2R R44, SRZ ;  /* 0x00000000002c7805 */ /* 0x000fe4000001ff00 */
[----:B------:R-:W-:Y:S02]  /*7590*/  CS2R R42, SRZ ;  /* 0x00000000002a7805 */ /* 0x000fe4000001ff00 */
[----:B------:R-:W-:Y:S02]  /*75a0*/  CS2R R40, SRZ ;  /* 0x0000000000287805 */ /* 0x000fe4000001ff00 */
[----:B------:R-:W-:Y:S02]  /*75b0*/  CS2R R34, SRZ ;  /* 0x0000000000227805 */ /* 0x000fe4000001ff00 */
[----:B------:R-:W-:Y:S02]  /*75c0*/  CS2R R32, SRZ ;  /* 0x0000000000207805 */ /* 0x000fe4000001ff00 */
[----:B------:R-:W-:Y:S01]  /*75d0*/  CS2R R36, SRZ ;  /* 0x0000000000247805 */ /* 0x000fe2000001ff00 */
[----:B------:R-:W-:Y:S06]  /*75e0*/  @P1 BRA `(.L_x_117) ;  /* 0x00000000000c1947 */ /* 0x000fec0003800000 */
[----:B------:R-:W-:Y:S04]  /*75f0*/  SHF.L.U32 R3, RZ, 0x1f, RZ ;  /* 0x0000001fff037819 */ /* 0x000fe800000006ff */
[----:B------:R-:W1:Y:S02]  /*7600*/  SYNCS.PHASECHK.TRANS64.TRYWAIT P1, [UR43+0x20], R3 ;  /* 0x00002003ff0075a7 */ /* 0x000e64000802112b */
[----:B-1----:R-:W-:Y:S05]  /*7610*/  @!P1 BRA `(.L_x_118) ;  /* 0x0000005800a49947 */ /* 0x002fea0003800000 */
.L_x_117:
[----:B------:R-:W-:Y:S05]  /*7620*/  BSYNC B0 ;  /* 0x0000000000007941 */ /* 0x000fea0003800000 */
.L_x_116:
[----:B------:R-:W-:Y:S01]  /*7630*/  ISETP.NE.AND P1, PT, R75, RZ, PT ;  /* 0x000000ff4b00720c */ /* 0x000fe20003f25270 */
[----:B------:R-:W-:Y:S11]  /*7640*/  HFMA2 R26, -RZ, RZ, 0, 5.9604644775390625e-08 ;  /* 0x00000001ff1a7431 */ /* 0x000ff600000001ff */
[----:B------:R-:W-:Y:S01]  /*7650*/  @!UPT UIADD3 URZ, UPT, UPT, URZ, URZ, URZ ;  /* 0x000000fffffff290 */ /* 0x000fe2000fffe0ff */
[----:B------:R3:W1:Y:S04]  /*7660*/  @P1 LDS.128 R44, [R65] ;  /* 0x00000000412c1984 */ /* 0x0006680000000c00 */
[----:B------:R3:W1:Y:S04]  /*7670*/  @P1 LDS.128 R40, [R64+0x10] ;  /* 0x0000100040281984 */ /* 0x0006680000000c00 */
[----:B------:R3:W1:Y:S04]  /*7680*/  @P1 LDS.128 R32, [R63+0x20] ;  /* 0x000020003f201984 */ /* 0x0006680000000c00 */
[----:B------:R3:W1:Y:S02]  /*7690*/  @P1 LDS.128 R36, [R60+0x30] ;  /* 0x000030003c241984 */ /* 0x0006640000000c00 */
.L_x_115:
[----:B------:R-:W-:Y:S05]  /*76a0*/  BSYNC B1 ;  /* 0x0000000000017941 */ /* 0x000fea0003800000 */
.L_x_114:
[----:B-1----:R-:W-:Y:S04]  /*76b0*/  SHF.R.U32.HI R2, RZ, 0x15, R25 ;  /* 0x00000015ff027819 */ /* 0x002fe80000011619 */
[----:B------:R-:W-:Y:S01]  /*76c0*/  LOP3.LUT P1, RZ, R2, 0x3, R53, 0x48, !PT ;  /* 0x0000000302ff7812 */ /* 0x000fe20007824835 */
[----:B------:R-:W-:Y:S01]  /*76d0*/  @!UPT UIADD3 URZ, UPT, UPT, URZ, URZ, URZ ;  /* 0x000000fffffff290 */ /* 0x000fe2000fffe0ff */
[----:B----4-:R-:W-:Y:S11]  /*76e0*/  @P0 BRA `(.L_x_119) ;  /* 0x0000000000080947 */ /* 0x010ff60003800000 */
[----:B------:R-:W1:Y:S02]  /*76f0*/  SYNCS.PHASECHK.TRANS64.TRYWAIT P0, [R73+URZ+0x90], R0 ;  /* 0x00009000490075a7 */ /* 0x000e6400080011ff */
[----:B-1----:R-:W-:Y:S05]  /*7700*/  @!P0 BRA `(.L_x_120) ;  /* 0x0000005800808947 */ /* 0x002fea0003800000 */
.L_x_119:
[----:B------:R-:W-:Y:S05]  /*7710*/  @!P1 BRA `(.L_x_121) ;  /* 0x0000000000409947 */ /* 0x000fea0003800000 */
[----:B------:R-:W4:Y:S01]  /*7720*/  LDCU.64 UR8, c[0x4][0x70] ;  /* 0x01000e00ff0877ac */ /* 0x000f220008000a00 */
[----:B------:R-:W-:Y:S01]  /*7730*/  MOV R3, 0x0 ;  /* 0x0000000000037802 */ /* 0x000fe20000000f00 */
[----:B------:R-:W-:Y:S02]  /*7740*/  HFMA2 R12, -RZ, RZ, 0, 5.9604644775390625e-08 ;  /* 0x00000001ff0c7431 */ /* 0x000fe400000001ff */
[----:B------:R-:W-:Y:S02]  /*7750*/  IMAD.MOV.U32 R8, RZ, RZ, 0x192 ;  /* 0x00000192ff087424 */ /* 0x000fe400078e00ff */
[----:B------:R-:W-:Y:S01]  /*7760*/  IMAD.MOV.U32 R13, RZ, RZ, RZ ;  /* 0x000000ffff0d7224 */ /* 0x000fe200078e00ff */
[----:B------:R-:W5:Y:S01]  /*7770*/  LDCU.64 UR6, c[0x4][0x78] ;  /* 0x01000f00ff0677ac */ /* 0x000f620008000a00 */
[----:B------:R-:W1:Y:S01]  /*7780*/  LDC.64 R2, c[0x4][R3] ;  /* 0x0100000003027b82 */ /* 0x000e620000000a00 */
[----:B------:R-:W2:Y:S01]  /*7790*/  LDCU.64 UR4, c[0x4][0x10] ;  /* 0x01000200ff0477ac */ /* 0x000ea20008000a00 */
[----:B----4-:R-:W-:Y:S01]  /*77a0*/  MOV R5, UR9 ;  /* 0x0000000900057c02 */ /* 0x010fe20008000f00 */
[----:B------:R-:W-:Y:S01]  /*77b0*/  IMAD.U32 R4, RZ, RZ, UR8 ;  /* 0x00000008ff047e24 */ /* 0x000fe2000f8e00ff */
[----:B-----5:R-:W-:Y:S01]  /*77c0*/  MOV R7, UR7 ;  /* 0x0000000700077c02 */ /* 0x020fe20008000f00 */
[----:B------:R-:W-:Y:S01]  /*77d0*/  IMAD.U32 R6, RZ, RZ, UR6 ;  /* 0x00000006ff067e24 */ /* 0x000fe2000f8e00ff */
[----:B--2---:R-:W-:Y:S01]  /*77e0*/  MOV R11, UR5 ;  /* 0x00000005000b7c02 */ /* 0x004fe20008000f00 */
[----:B------:R-:W-:Y:S02]  /*77f0*/  IMAD.U32 R10, RZ, RZ, UR4 ;  /* 0x00000004ff0a7e24 */ /* 0x000fe4000f8e00ff */
[----:B------:R-:W-:Y:S07]  /*7800*/  LEPC R20, `(.L_x_121) ;  /* 0x000000001014794e */ /* 0x000fee0000000000 */
[----:B-1-3--:R-:W-:Y:S05]  /*7810*/  CALL.ABS.NOINC R2 ;  /* 0x0000000002007343 */ /* 0x00afea0003c00000 */
.L_x_121:
[----:B------:R-:W-:Y:S01]  /*7820*/  LOP3.LUT R20, R44, 0xffffe000, RZ, 0xc0, !PT ;  /* 0xffffe0002c147812 */ /* 0x000fe200078ec0ff */
[----:B------:R-:W-:Y:S05]  /*7830*/  WARPSYNC.ALL ;  /* 0x0000000000007948 */ /* 0x000fea0003800000 */
[----:B------:R-:W-:Y:S01]  /*7840*/  R2UR UR4, R25 ;  /* 0x00000000190472ca */ /* 0x000fe200000e0000 */
[----:B------:R-:W-:Y:S01]  /*7850*/  BSSY.RECONVERGENT B0, `(.L_x_122) ;  /* 0x0000058000007945 */ /* 0x000fe20003800200 */
[----:B------:R-:W-:Y:S11]  /*7860*/  ISETP.NE.AND P0, PT, R67, RZ, PT ;  /* 0x000000ff4300720c */ /* 0x000ff60003f05270 */
[----:B------:R-:W1:Y:S02]  /*7870*/  LDTM.x16 R4, tmem[UR4] ;  /* 0x00000004000479ee */ /* 0x000e640008240000 */
[C---:B-12---:R-:W-:Y:S01]  /*7880*/  FMUL R0, R24.reuse, R4 ;  /* 0x0000000418007220 */ /* 0x046fe20000400000 */
[C---:B------:R-:W-:Y:S01]  /*7890*/  FMUL R2, R24.reuse, R5 ;  /* 0x0000000518027220 */ /* 0x040fe20000400000 */
[C---:B------:R-:W-:Y:S01]  /*78a0*/  FMUL R4, R24.reuse, R8 ;  /* 0x0000000818047220 */ /* 0x040fe20000400000 */
[C---:B------:R-:W-:Y:S01]  /*78b0*/  FMUL R5, R24.reuse, R9 ;  /* 0x0000000918057220 */ /* 0x040fe20000400000 */
[C---:B------:R-:W-:Y:S01]  /*78c0*/  FMUL R8, R24.reuse, R12 ;  /* 0x0000000c18087220 */ /* 0x040fe20000400000 */
[C---:B------:R-:W-:Y:S01]  /*78d0*/  FMUL R9, R24.reuse, R13 ;  /* 0x0000000d18097220 */ /* 0x040fe20000400000 */
[C---:B------:R-:W-:Y:S01]  /*78e0*/  FMUL R12, R24.reuse, R16 ;  /* 0x00000010180c7220 */ /* 0x040fe20000400000 */
[----:B------:R-:W-:Y:S01]  /*78f0*/  LOP3.LUT R16, R45, 0xffffe000, RZ, 0xc0, !PT ;  /* 0xffffe0002d107812 */ /* 0x000fe200078ec0ff */
[----:B------:R-:W-:Y:S01]  /*7900*/  FMUL R13, R24, R17 ;  /* 0x00000011180d7220 */ /* 0x000fe20000400000 */
[----:B------:R-:W-:Y:S01]  /*7910*/  LOP3.LUT R17, R46, 0xffffe000, RZ, 0xc0, !PT ;  /* 0xffffe0002e117812 */ /* 0x000fe200078ec0ff */
[----:B------:R-:W-:Y:S01]  /*7920*/  FFMA R28, R27, R20, R0 ;  /* 0x000000141b1c7223 */ /* 0x000fe20000000000 */
[----:B------:R-:W-:Y:S01]  /*7930*/  LOP3.LUT R0, R47, 0xffffe000, RZ, 0xc0, !PT ;  /* 0xffffe0002f007812 */ /* 0x000fe200078ec0ff */
[C---:B------:R-:W-:Y:S01]  /*7940*/  FMUL R3, R24.reuse, R6 ;  /* 0x0000000618037220 */ /* 0x040fe20000400000 */
[C---:B------:R-:W-:Y:S01]  /*7950*/  FMUL R6, R24.reuse, R10 ;  /* 0x0000000a18067220 */ /* 0x040fe20000400000 */
[C---:B------:R-:W-:Y:S01]  /*7960*/  FMUL R7, R24.reuse, R7 ;  /* 0x0000000718077220 */ /* 0x040fe20000400000 */
[----:B------:R-:W-:Y:S01]  /*7970*/  F2FP.TF32.F32.PACK_B R28, R28 ;  /* 0x0000001cff1c723e */ /* 0x000fe200024050ff */
[C---:B------:R-:W-:Y:S01]  /*7980*/  FMUL R10, R24.reuse, R14 ;  /* 0x0000000e180a7220 */ /* 0x040fe20000400000 */
[----:B------:R-:W-:Y:S01]  /*7990*/  FMUL R14, R24, R18 ;  /* 0x00000012180e7220 */ /* 0x000fe20000400000 */
[----:B------:R-:W-:Y:S01]  /*79a0*/  LOP3.LUT R18, R40, 0xffffe000, RZ, 0xc0, !PT ;  /* 0xffffe00028127812 */ /* 0x000fe200078ec0ff */
[----:B------:R-:W-:Y:S01]  /*79b0*/  FFMA R29, R27, R16, R2 ;  /* 0x000000101b1d7223 */ /* 0x000fe20000000002 */
[----:B------:R-:W-:Y:S01]  /*79c0*/  LOP3.LUT R2, R41, 0xffffe000, RZ, 0xc0, !PT ;  /* 0xffffe00029027812 */ /* 0x000fe200078ec0ff */
[----:B------:R-:W-:Y:S01]  /*79d0*/  FFMA R30, R27, R17, R3 ;  /* 0x000000111b1e7223 */ /* 0x000fe20000000003 */
[----:B------:R-:W-:Y:S01]  /*79e0*/  LOP3.LUT R3, R43, 0xffffe000, RZ, 0xc0, !PT ;  /* 0xffffe0002b037812 */ /* 0x000fe200078ec0ff */
[C---:B------:R-:W-:Y:S01]  /*79f0*/  FFMA R31, R27.reuse, R0, R7 ;  /* 0x000000001b1f7223 */ /* 0x040fe20000000007 */
[----:B------:R-:W-:Y:S01]  /*7a00*/  LOP3.LUT R0, R42, 0xffffe000, RZ, 0xc0, !PT ;  /* 0xffffe0002a007812 */ /* 0x000fe200078ec0ff */
[C---:B------:R-:W-:Y:S01]  /*7a10*/  FFMA R4, R27.reuse, R18, R4 ;  /* 0x000000121b047223 */ /* 0x040fe20000000004 */
[----:B------:R-:W-:Y:S01]  /*7a20*/  F2FP.TF32.F32.PACK_B R29, R29 ;  /* 0x0000001dff1d723e */ /* 0x000fe200024050ff */
[C---:B------:R-:W-:Y:S01]  /*7a30*/  FFMA R5, R27.reuse, R2, R5 ;  /* 0x000000021b057223 */ /* 0x040fe20000000005 */
[----:B------:R-:W-:Y:S01]  /*7a40*/  FMUL R11, R24, R11 ;  /* 0x0000000b180b7220 */ /* 0x000fe20000400000 */
[----:B------:R-:W-:Y:S01]  /*7a50*/  F2FP.TF32.F32.PACK_B R30, R30 ;  /* 0x0000001eff1e723e */ /* 0x000fe200024050ff */
[C---:B------:R-:W-:Y:S01]  /*7a60*/  FFMA R6, R27.reuse, R0, R6 ;  /* 0x000000001b067223 */ /* 0x040fe20000000006 */
[----:B------:R-:W-:Y:S01]  /*7a70*/  F2FP.TF32.F32.PACK_B R31, R31 ;  /* 0x0000001fff1f723e */ /* 0x000fe200024050ff */
[----:B------:R-:W-:Y:S01]  /*7a80*/  FFMA R7, R27, R3, R11 ;  /* 0x000000031b077223 */ /* 0x000fe2000000000b */
[----:B------:R-:W-:Y:S01]  /*7a90*/  LOP3.LUT R2, R32, 0xffffe000, RZ, 0xc0, !PT ;  /* 0xffffe00020027812 */ /* 0x000fe200078ec0ff */
[----:B------:R-:W-:Y:S01]  /*7aa0*/  FMUL R15, R24, R15 ;  /* 0x0000000f180f7220 */ /* 0x000fe20000400000 */
[----:B------:R-:W-:Y:S01]  /*7ab0*/  LOP3.LUT R16, R33, 0xffffe000, RZ, 0xc0, !PT ;  /* 0xffffe00021107812 */ /* 0x000fe200078ec0ff */
[----:B------:R1:W-:Y:S01]  /*7ac0*/  STS.128 [R65], R28 ;  /* 0x0000001c41007388 */ /* 0x0003e20000000c00 */
[----:B------:R-:W-:Y:S01]  /*7ad0*/  LOP3.LUT R0, R34, 0xffffe000, RZ, 0xc0, !PT ;  /* 0xffffe00022007812 */ /* 0x000fe200078ec0ff */
[----:B------:R-:W-:Y:S01]  /*7ae0*/  FFMA R8, R27, R2, R8 ;  /* 0x000000021b087223 */ /* 0x000fe20000000008 */
[----:B------:R-:W-:Y:S01]  /*7af0*/  LOP3.LUT R2, R35, 0xffffe000, RZ, 0xc0, !PT ;  /* 0xffffe00023027812 */ /* 0x000fe200078ec0ff */
[C---:B------:R-:W-:Y:S01]  /*7b00*/  FFMA R9, R27.reuse, R16, R9 ;  /* 0x000000101b097223 */ /* 0x040fe20000000009 */
[----:B------:R-:W-:Y:S01]  /*7b10*/  F2FP.TF32.F32.PACK_B R4, R4 ;  /* 0x00000004ff04723e */ /* 0x000fe200024050ff */
[C---:B------:R-:W-:Y:S01]  /*7b20*/  FFMA R10, R27.reuse, R0, R10 ;  /* 0x000000001b0a7223 */ /* 0x040fe2000000000a */
[----:B------:R-:W-:Y:S01]  /*7b30*/  F2FP.TF32.F32.PACK_B R5, R5 ;  /* 0x00000005ff05723e */ /* 0x000fe200024050ff */
[----:B------:R-:W-:Y:S01]  /*7b40*/  FFMA R11, R27, R2, R15 ;  /* 0x000000021b0b7223 */ /* 0x000fe2000000000f */
[----:B------:R-:W-:Y:S01]  /*7b50*/  F2FP.TF32.F32.PACK_B R6, R6 ;  /* 0x00000006ff06723e */ /* 0x000fe200024050ff */
[----:B------:R-:W-:Y:S01]  /*7b60*/  FMUL R19, R24, R19 ;  /* 0x0000001318137220 */ /* 0x000fe20000400000 */
[----:B------:R-:W-:Y:S02]  /*7b70*/  F2FP.TF32.F32.PACK_B R7, R7 ;  /* 0x00000007ff07723e */ /* 0x000fe400024050ff */
[----:B------:R-:W-:Y:S02]  /*7b80*/  LOP3.LUT R3, R36, 0xffffe000, RZ, 0xc0, !PT ;  /* 0xffffe00024037812 */ /* 0x000fe400078ec0ff */
[----:B------:R-:W-:Y:S01]  /*7b90*/  LOP3.LUT R0, R37, 0xffffe000, RZ, 0xc0, !PT ;  /* 0xffffe00025007812 */ /* 0x000fe200078ec0ff */
[----:B------:R1:W-:Y:S01]  /*7ba0*/  STS.128 [R64+0x10], R4 ;  /* 0x0000100440007388 */ /* 0x0003e20000000c00 */
        /* <DEDUP_REMOVED lines=8> */
[----:B------:R-:W-:Y:S02]  /*7c30*/  F2FP.TF32.F32.PACK_B R10, R10 ;  /* 0x0000000aff0a723e */ /* 0x000fe400024050ff */
[----:B------:R-:W-:Y:S02]  /*7c40*/  F2FP.TF32.F32.PACK_B R11, R11 ;  /* 0x0000000bff0b723e */ /* 0x000fe400024050ff */
[----:B------:R-:W-:Y:S02]  /*7c50*/  F2FP.TF32.F32.PACK_B R12, R12 ;  /* 0x0000000cff0c723e */ /* 0x000fe400024050ff */
[----:B------:R-:W-:Y:S01]  /*7c60*/  F2FP.TF32.F32.PACK_B R13, R13 ;  /* 0x0000000dff0d723e */ /* 0x000fe200024050ff */
[----:B------:R1:W-:Y:S01]  /*7c70*/  STS.128 [R63+0x20], R8 ;  /* 0x000020083f007388 */ /* 0x0003e20000000c00 */
[----:B------:R-:W-:Y:S02]  /*7c80*/  F2FP.TF32.F32.PACK_B R14, R14 ;  /* 0x0000000eff0e723e */ /* 0x000fe400024050ff */
[----:B------:R-:W-:Y:S05]  /*7c90*/  F2FP.TF32.F32.PACK_B R15, R15 ;  /* 0x0000000fff0f723e */ /* 0x000fea00024050ff */
[----:B------:R1:W-:Y:S01]  /*7ca0*/  STS.128 [R60+0x30], R12 ;  /* 0x0000300c3c007388 */ /* 0x0003e20000000c00 */
[----:B------:R-:W-:Y:S01]  /*7cb0*/  @!PT LDS RZ, [RZ] ;  /* 0x00000000fffff984 */ /* 0x000fe20000000800 */
[----:B------:R-:W-:Y:S01]  /*7cc0*/  @!PT LDS RZ, [RZ] ;  /* 0x00000000fffff984 */ /* 0x000fe20000000800 */
[----:B------:R-:W-:Y:S01]  /*7cd0*/  @!PT LDS RZ, [RZ] ;  /* 0x00000000fffff984 */ /* 0x000fe20000000800 */
[----:B------:R-:W-:Y:S01]  /*7ce0*/  @!PT LDS RZ, [RZ] ;  /* 0x00000000fffff984 */ /* 0x000fe20000000800 */
[----:B------:R2:W-:Y:S07]  /*7cf0*/  MEMBAR.ALL.CTA ;  /* 0x0000000000007992 */ /* 0x0005ee0000008000 */
[----:B--2---:R-:W2:Y:S02]  /*7d00*/  FENCE.VIEW.ASYNC.S ;  /* 0x00000000000073c6 */ /* 0x004ea40000000000 */
[----:B--2---:R-:W-:Y:S06]  /*7d10*/  BAR.SYNC.DEFER_BLOCKING 0x1, 0x80 ;  /* 0x0042000000007b1d */ /* 0x004fec0000010000 */
[----:B------:R-:W-:Y:S05]  /*7d20*/  @P0 BRA `(.L_x_123) ;  /* 0x0000000000280947 */ /* 0x000fea0003800000 */
[----:B------:R-:W-:Y:S01]  /*7d30*/  UIADD3 UR4, UPT, UPT, UR43, 0x200, URZ ;  /* 0x000002002b047890 */ /* 0x000fe2000fffe0ff */
[----:B------:R-:W-:Y:S05]  /*7d40*/  UMOV UR51, UR60 ;  /* 0x0000003c00337c82 */ /* 0x000fea0008000000 */
[----:B------:R-:W-:Y:S01]  /*7d50*/  MOV R57, UR4 ;  /* 0x0000000400397c02 */ /* 0x000fe20008000f00 */
[----:B------:R-:W-:Y:S03]  /*7d60*/  UIADD3 UR4, UP0, UPT, UR52, 0x680, URZ ;  /* 0x0000068034047890 */ /* 0x000fe6000ff1e0ff */
[----:B------:R-:W-:Y:S01]  /*7d70*/  R2UR UR48, R57 ;  /* 0x00000000393072ca */ /* 0x000fe200000e0000 */
[----:B------:R-:W-:Y:S11]  /*7d80*/  UIADD3.X UR5, UPT, UPT, URZ, UR53, URZ, UP0, !UPT ;  /* 0x00000035ff057290 */ /* 0x000ff600087fe4ff */
[----:B------:R-:W-:Y:S01]  /*7d90*/  @!UPT UIADD3 URZ, UPT, UPT, URZ, URZ, URZ ;  /* 0x000000fffffff290 */ /* 0x000fe2000fffe0ff */
[----:B------:R2:W-:Y:S01]  /*7da0*/  UTMASTG.3D [UR48], [UR4] ;  /* 0x00000030040073b5 */ /* 0x0005e20008010000 */
[----:B------:R0:W-:Y:S01]  /*7db0*/  UTMACMDFLUSH ;  /* 0x00000000000079b7 */ /* 0x0001e20000000000 */
[----:B--2---:R-:W-:Y:S04]  /*7dc0*/  DEPBAR.LE SB0, 0x1 ;  /* 0x000080400000791a */ /* 0x004fe80000000000 */
.L_x_123:
[----:B------:R-:W-:Y:S05]  /*7dd0*/  BSYNC.RECONVERGENT B0 ;  /* 0x0000000000007941 */ /* 0x000fea0003800200 */
.L_x_122:
[----:B------:R-:W-:Y:S01]  /*7de0*/  BAR.SYNC.DEFER_BLOCKING 0x1, 0x80 ;  /* 0x0042000000007b1d */ /* 0x000fe20000010000 */
[----:B------:R-:W-:Y:S01]  /*7df0*/  ISETP.NE.AND P1, PT, R72, RZ, PT ;  /* 0x000000ff4800720c */ /* 0x000fe20003f25270 */
[----:B------:R-:W-:Y:S01]  /*7e00*/  UISETP.NE.AND UP0, UPT, UR47, URZ, UPT ;  /* 0x000000ff2f00728c */ /* 0x000fe2000bf05270 */
[----:B------:R-:W-:Y:S11]  /*7e10*/  LEA R2, R26, UR43, 0x3 ;  /* 0x0000002b1a027c11 */ /* 0x000ff6000f8e18ff */
[----:B------:R-:W-:Y:S01]  /*7e20*/  @P1 SHF.L.U32 R3, RZ, 0x1f, RZ ;  /* 0x0000001fff031819 */ /* 0x000fe200000006ff */
[----:B------:R-:W-:Y:S06]  /*7e30*/  BRA.U !UP0, `(.L_x_124) ;  /* 0x0000000108247547 */ /* 0x000fec000b800000 */
[----:B-1----:R-:W-:Y:S01]  /*7e40*/  IMAD.U32 R4, RZ, RZ, UR46 ;  /* 0x0000002eff047e24 */ /* 0x002fe2000f8e00ff */
[----:B------:R-:W-:Y:S01]  /*7e50*/  MOV R0, UR61 ;  /* 0x0000003d00007c02 */ /* 0x000fe20008000f00 */
[----:B------:R-:W-:Y:S03]  /*7e60*/  UIADD3 UR4, UPT, UPT, UR46, 0x1, URZ ;  /* 0x000000012e047890 */ /* 0x000fe6000fffe0ff */
[----:B------:R-:W-:Y:S01]  /*7e70*/  @P1 LEA R4, R4, UR43, 0x3 ;  /* 0x0000002b04041c11 */ /* 0x000fe2000f8e18ff */
[----:B------:R-:W-:Y:S04]  /*7e80*/  UISETP.NE.AND UP0, UPT, UR4, 0x4, UPT ;  /* 0x000000040400788c */ /* 0x000fe8000bf05270 */
[----:B------:R-:W-:Y:S01]  /*7e90*/  @P1 VIADD R4, R4, 0x40 ;  /* 0x0000004004041836 */ /* 0x000fe20000000000 */
[----:B------:R-:W-:Y:S04]  /*7ea0*/  USEL UR46, UR4, URZ, UP0 ;  /* 0x000000ff042e7287 */ /* 0x000fe80008000000 */
[----:B------:R-:W-:Y:S04]  /*7eb0*/  @P1 PRMT R0, R0, 0x654, R4 ;  /* 0x0000065400001816 */ /* 0x000fe80000000004 */
[----:B------:R2:W-:Y:S04]  /*7ec0*/  @P1 SYNCS.ARRIVE.TRANS64.RED.A1T0 RZ, [R0+URZ], RZ ;  /* 0x000000ff00ff19a7 */ /* 0x0005e800081004ff */
.L_x_124:
[----:B------:R-:W4:Y:S01]  /*7ed0*/  @P1 SYNCS.PHASECHK.TRANS64.TRYWAIT P0, [R2+URZ+0x20], R3 ;  /* 0x00002003020015a7 */ /* 0x000f2200080011ff */
[----:B------:R-:W-:Y:S01]  /*7ee0*/  BSSY B1, `(.L_x_125) ;  /* 0x0000016000017945 */ /* 0x000fe20003800000 */
[----:B----4-:R-:W-:Y:S03]  /*7ef0*/  @P1 SEL R74, RZ, 0x1, !P0 ;  /* 0x00000001ff4a1807 */ /* 0x010fe60004000000 */
[----:B------:R-:W-:Y:S05]  /*7f00*/  @!P1 BRA `(.L_x_126) ;  /* 0x00000000004c9947 */ /* 0x000fea0003800000 */
[----:B------:R-:W-:Y:S01]  /*7f10*/  ISETP.NE.AND P0, PT, R74, RZ, PT ;  /* 0x000000ff4a00720c */ /* 0x000fe20003f05270 */
[----:B------:R-:W-:Y:S01]  /*7f20*/  BSSY B0, `(.L_x_127) ;  /* 0x000000b000007945 */ /* 0x000fe20003800000 */
[----:B------:R-:W-:Y:S11]  /*7f30*/  ISETP.NE.AND P1, PT, R75, RZ, PT ;  /* 0x000000ff4b00720c */ /* 0x000ff60003f25270 */
[----:B------:R-:W-:Y:S02]  /*7f40*/  @!UPT UIADD3 URZ, UPT, UPT, URZ, URZ, URZ ;  /* 0x000000fffffff290 */ /* 0x000fe4000fffe0ff */
[C---:B-1----:R-:W-:Y:S01]  /*7f50*/  @P1 IMAD R6, R26.reuse, 0x2000, R65 ;  /* 0x000020001a061824 */ /* 0x042fe200078e0241 */
[C---:B------:R-:W-:Y:S01]  /*7f60*/  @P1 LEA R4, R26.reuse, R63, 0xd ;  /* 0x0000003f1a041211 */ /* 0x040fe200078e68ff */
[C---:B------:R-:W-:Y:S02]  /*7f70*/  @P1 IMAD R5, R26.reuse, 0x2000, R64 ;  /* 0x000020001a051824 */ /* 0x040fe400078e0240 */
[----:B------:R-:W-:Y:S01]  /*7f80*/  @P1 IMAD R3, R26, 0x2000, R60 ;  /* 0x000020001a031824 */ /* 0x000fe200078e023c */
[----:B------:R-:W-:Y:S06]  /*7f90*/  @P0 BRA `(.L_x_128) ;  /* 0x00000000000c0947 */ /* 0x000fec0003800000 */
[----:B--2---:R-:W-:Y:S04]  /*7fa0*/  SHF.L.U32 R0, RZ, 0x1f, RZ ;  /* 0x0000001fff007819 */ /* 0x004fe800000006ff */
[----:B------:R-:W1:Y:S02]  /*7fb0*/  SYNCS.PHASECHK.TRANS64.TRYWAIT P0, [R2+URZ+0x20], R0 ;  /* 0x00002000020075a7 */ /* 0x000e6400080011ff */
[----:B-1----:R-:W-:Y:S05]  /*7fc0*/  @!P0 BRA `(.L_x_129) ;  /* 0x0000005000648947 */ /* 0x002fea0003800000 */
.L_x_128:
[----:B------:R-:W-:Y:S05]  /*7fd0*/  BSYNC B0 ;  /* 0x0000000000007941 */ /* 0x000fea0003800000 */
.L_x_127:
[----:B------:R-:W-:Y:S02]  /*7fe0*/  ISETP.NE.AND P0, PT, R75, RZ, PT ;  /* 0x000000ff4b00720c */ /* 0x000fe40003f05270 */
[----:B------:R-:W-:Y:S11]  /*7ff0*/  IADD3 R26, PT, PT, R26, 0x1, RZ ;  /* 0x000000011a1a7810 */ /* 0x000ff60007ffe0ff */
[----:B------:R4:W1:Y:S04]  /*8000*/  @P0 LDS.128 R44, [R6] ;  /* 0x00000000062c0984 */ /* 0x0008680000000c00 */
[----:B------:R4:W1:Y:S04]  /*8010*/  @P0 LDS.128 R40, [R5+0x10] ;  /* 0x0000100005280984 */ /* 0x0008680000000c00 */
[----:B------:R4:W1:Y:S04]  /*8020*/  @P0 LDS.128 R32, [R4+0x20] ;  /* 0x0000200004200984 */ /* 0x0008680000000c00 */
[----:B------:R4:W1:Y:S02]  /*8030*/  @P0 LDS.128 R36, [R3+0x30] ;  /* 0x0000300003240984 */ /* 0x0008640000000c00 */
.L_x_126:
[----:B------:R-:W-:Y:S05]  /*8040*/  BSYNC B1 ;  /* 0x0000000000017941 */ /* 0x000fea0003800000 */
.L_x_125:
[----:B-12---:R-:W-:Y:S05]  /*8050*/  VIADD R0, R25, 0x10 ;  /* 0x0000001019007836 */ /* 0x006fea0000000000 */
[----:B------:R-:W-:Y:S04]  /*8060*/  SHF.R.U32.HI R0, RZ, 0x15, R0 ;  /* 0x00000015ff007819 */ /* 0x000fe80000011600 */
[----:B------:R-:W-:Y:S11]  /*8070*/  LOP3.LUT P0, RZ, R0, 0x3, R53, 0x48, !PT ;  /* 0x0000000300ff7812 */ /* 0x000ff60007804835 */
[----:B------:R-:W-:Y:S02]  /*8080*/  @!UPT UIADD3 URZ, UPT, UPT, URZ, URZ, URZ ;  /* 0x000000fffffff290 */ /* 0x000fe4000fffe0ff */
[----:B------:R-:W-:Y:S05]  /*8090*/  @!P0 BRA `(.L_x_130) ;  /* 0x0000000000408947 */ /* 0x000fea0003800000 */
[----:B------:R-:W1:Y:S01]  /*80a0*/  LDCU.64 UR8, c[0x4][0x70] ;  /* 0x01000e00ff0877ac */ /* 0x000e620008000a00 */
[----:B----4-:R-:W-:Y:S01]  /*80b0*/  MOV R3, 0x0 ;  /* 0x0000000000037802 */ /* 0x010fe20000000f00 */
[----:B------:R-:W-:Y:S02]  /*80c0*/  HFMA2 R12, -RZ, RZ, 0, 5.9604644775390625e-08 ;  /* 0x00000001ff0c7431 */ /* 0x000fe400000001ff */
[----:B------:R-:W-:Y:S02]  /*80d0*/  IMAD.MOV.U32 R8, RZ, RZ, 0x192 ;  /* 0x00000192ff087424 */ /* 0x000fe400078e00ff */
[----:B------:R-:W-:Y:S01]  /*80e0*/  IMAD.MOV.U32 R13, RZ, RZ, RZ ;  /* 0x000000ffff0d7224 */ /* 0x000fe200078e00ff */
[----:B------:R-:W2:Y:S01]  /*80f0*/  LDCU.64 UR6, c[0x4][0x78] ;  /* 0x01000f00ff0677ac */ /* 0x000ea20008000a00 */
[----:B------:R-:W4:Y:S01]  /*8100*/  LDC.64 R2, c[0x4][R3] ;  /* 0x0100000003027b82 */ /* 0x000f220000000a00 */
[----:B------:R-:W5:Y:S01]  /*8110*/  LDCU.64 UR4, c[0x4][0x10] ;  /* 0x01000200ff0477ac */ /* 0x000f620008000a00 */
[----:B-1----:R-:W-:Y:S01]  /*8120*/  MOV R5, UR9 ;  /* 0x0000000900057c02 */ /* 0x002fe20008000f00 */
[----:B------:R-:W-:Y:S01]  /*8130*/  IMAD.U32 R4, RZ, RZ, UR8 ;  /* 0x00000008ff047e24 */ /* 0x000fe2000f8e00ff */
[----:B--2---:R-:W-:Y:S01]  /*8140*/  MOV R7, UR7 ;  /* 0x0000000700077c02 */ /* 0x004fe20008000f00 */
[----:B------:R-:W-:Y:S01]  /*8150*/  IMAD.U32 R6, RZ, RZ, UR6 ;  /* 0x00000006ff067e24 */ /* 0x000fe2000f8e00ff */
[----:B-----5:R-:W-:Y:S01]  /*8160*/  MOV R11, UR5 ;  /* 0x00000005000b7c02 */ /* 0x020fe20008000f00 */
[----:B------:R-:W-:Y:S02]  /*8170*/  IMAD.U32 R10, RZ, RZ, UR4 ;  /* 0x00000004ff0a7e24 */ /* 0x000fe4000f8e00ff */
[----:B------:R-:W-:Y:S07]  /*8180*/  LEPC R20, `(.L_x_130) ;  /* 0x000000001014794e */ /* 0x000fee0000000000 */
[----:B---34-:R-:W-:Y:S05]  /*8190*/  CALL.ABS.NOINC R2 ;  /* 0x0000000002007343 */ /* 0x018fea0003c00000 */
.L_x_130:
[----:B------:R-:W-:Y:S01]  /*81a0*/  ISETP.NE.AND P6, PT, R72, RZ, PT ;  /* 0x000000ff4800720c */ /* 0x000fe20003fc5270 */
[----:B------:R-:W-:Y:S05]  /*81b0*/  WARPSYNC.ALL ;  /* 0x0000000000007948 */ /* 0x000fea0003800000 */
[----:B------:R-:W-:Y:S01]  /*81c0*/  R2UR UR4, R25 ;  /* 0x00000000190472ca */ /* 0x000fe200000e0000 */
[----:B------:R-:W-:Y:S01]  /*81d0*/  IMAD.U32 R0, RZ, RZ, UR46 ;  /* 0x0000002eff007e24 */ /* 0x000fe2000f8e00ff */
[----:B------:R-:W-:Y:S01]  /*81e0*/  LOP3.LUT R20, R44, 0xffffe000, RZ, 0xc0, !PT ;  /* 0xffffe0002c147812 */ /* 0x000fe200078ec0ff */
[----:B------:R-:W-:Y:S01]  /*81f0*/  IMAD.U32 R21, RZ, RZ, UR61 ;  /* 0x0000003dff157e24 */ /* 0x000fe2000f8e00ff */
[----:B------:R-:W-:Y:S01]  /*8200*/  ISETP.NE.AND P0, PT, R67, RZ, PT ;  /* 0x000000ff4300720c */ /* 0x000fe20003f05270 */
[----:B------:R-:W-:Y:S02]  /*8210*/  BSSY.RECONVERGENT B0, `(.L_x_131) ;  /* 0x000005b000007945 */ /* 0x000fe40003800200 */
[----:B------:R-:W-:Y:S05]  /*8220*/  @P6 LEA R0, R0, UR43, 0x3 ;  /* 0x0000002b00006c11 */ /* 0x000fea000f8e18ff */
[----:B------:R-:W-:Y:S01]  /*8230*/  @P6 VIADD R0, R0, 0x40 ;  /* 0x0000004000006836 */ /* 0x000fe20000000000 */
[----:B----4-:R-:W1:Y:S04]  /*8240*/  LDTM.x16 R4, tmem[UR4+0x10] ;  /* 0x00001004000479ee */ /* 0x010e680008240000 */
[----:B------:R-:W-:Y:S01]  /*8250*/  @P6 PRMT R21, R21, 0x654, R0 ;  /* 0x0000065415156816 */ /* 0x000fe20000000000 */
[C---:B-1----:R-:W-:Y:S01]  /*8260*/  FMUL R0, R24.reuse, R4 ;  /* 0x0000000418007220 */ /* 0x042fe20000400000 */
[C---:B------:R-:W-:Y:S01]  /*8270*/  FMUL R4, R24.reuse, R8 ;  /* 0x0000000818047220 */ /* 0x040fe20000400000 */
[C---:B------:R-:W-:Y:S01]  /*8280*/  FMUL R8, R24.reuse, R12 ;  /* 0x0000000c18087220 */ /* 0x040fe20000400000 */
[C---:B------:R-:W-:Y:S01]  /*8290*/  FMUL R12, R24.reuse, R16 ;  /* 0x00000010180c7220 */ /* 0x040fe20000400000 */
[----:B------:R-:W-:Y:S01]  /*82a0*/  LOP3.LUT R16, R45, 0xffffe000, RZ, 0xc0, !PT ;  /* 0xffffe0002d107812 */ /* 0x000fe200078ec0ff */
[C---:B------:R-:W-:Y:S01]  /*82b0*/  FMUL R2, R24.reuse, R5 ;  /* 0x0000000518027220 */ /* 0x040fe20000400000 */
[C---:B------:R-:W-:Y:S01]  /*82c0*/  FMUL R3, R24.reuse, R6 ;  /* 0x0000000618037220 */ /* 0x040fe20000400000 */
[----:B------:R-:W-:Y:S01]  /*82d0*/  FMUL R5, R24, R9 ;  /* 0x0000000918057220 */ /* 0x000fe20000400000 */
[----:B------:R-:W-:Y:S01]  /*82e0*/  FFMA R28, R27, R20, R0 ;  /* 0x000000141b1c7223 */ /* 0x000fe20000000000 */
[----:B------:R-:W-:Y:S01]  /*82f0*/  LOP3.LUT R0, R46, 0xffffe000, RZ, 0xc0, !PT ;  /* 0xffffe0002e007812 */ /* 0x000fe200078ec0ff */
[C---:B------:R-:W-:Y:S01]  /*8300*/  FMUL R6, R24.reuse, R10 ;  /* 0x0000000a18067220 */ /* 0x040fe20000400000 */
[C---:B------:R-:W-:Y:S01]  /*8310*/  FMUL R9, R24.reuse, R13 ;  /* 0x0000000d18097220 */ /* 0x040fe20000400000 */
[C---:B------:R-:W-:Y:S01]  /*8320*/  FMUL R10, R24.reuse, R14 ;  /* 0x0000000e180a7220 */ /* 0x040fe20000400000 */
[----:B------:R-:W-:Y:S01]  /*8330*/  F2FP.TF32.F32.PACK_B R28, R28 ;  /* 0x0000001cff1c723e */ /* 0x000fe200024050ff */
[C---:B------:R-:W-:Y:S01]  /*8340*/  FMUL R13, R24.reuse, R17 ;  /* 0x00000011180d7220 */ /* 0x040fe20000400000 */
[----:B------:R-:W-:Y:S01]  /*8350*/  LOP3.LUT R17, R47, 0xffffe000, RZ, 0xc0, !PT ;  /* 0xffffe0002f117812 */ /* 0x000fe200078ec0ff */
[----:B------:R-:W-:Y:S01]  /*8360*/  FMUL R14, R24, R18 ;  /* 0x00000012180e7220 */ /* 0x000fe20000400000 */
[----:B------:R-:W-:Y:S01]  /*8370*/  LOP3.LUT R18, R40, 0xffffe000, RZ, 0xc0, !PT ;  /* 0xffffe00028127812 */ /* 0x000fe200078ec0ff */
[----:B------:R-:W-:Y:S01]  /*8380*/  FFMA R29, R27, R16, R2 ;  /* 0x000000101b1d7223 */ /* 0x000fe20000000002 */
[----:B------:R-:W-:Y:S01]  /*8390*/  LOP3.LUT R2, R41, 0xffffe000, RZ, 0xc0, !PT ;  /* 0xffffe00029027812 */ /* 0x000fe200078ec0ff */
[----:B------:R-:W-:Y:S01]  /*83a0*/  FMUL R7, R24, R7 ;  /* 0x0000000718077220 */ /* 0x000fe20000400000 */
[----:B------:R-:W-:Y:S01]  /*83b0*/  LOP3.LUT R16, R33, 0xffffe000, RZ, 0xc0, !PT ;  /* 0xffffe00021107812 */ /* 0x000fe200078ec0ff */
[C---:B------:R-:W-:Y:S01]  /*83c0*/  FFMA R30, R27.reuse, R0, R3 ;  /* 0x000000001b1e7223 */ /* 0x040fe20000000003 */
[----:B------:R-:W-:Y:S01]  /*83d0*/  LOP3.LUT R0, R42, 0xffffe000, RZ, 0xc0, !PT ;  /* 0xffffe0002a007812 */ /* 0x000fe200078ec0ff */
[C---:B------:R-:W-:Y:S01]  /*83e0*/  FFMA R31, R27.reuse, R17, R7 ;  /* 0x000000111b1f7223 */ /* 0x040fe20000000007 */
[----:B------:R-:W-:Y:S01]  /*83f0*/  F2FP.TF32.F32.PACK_B R29, R29 ;  /* 0x0000001dff1d723e */ /* 0x000fe200024050ff */
[C---:B------:R-:W-:Y:S01]  /*8400*/  FFMA R4, R27.reuse, R18, R4 ;  /* 0x000000121b047223 */ /* 0x040fe20000000004 */
[----:B------:R-:W-:Y:S01]  /*8410*/  F2FP.TF32.F32.PACK_B R30, R30 ;  /* 0x0000001eff1e723e */ /* 0x000fe200024050ff */
[----:B------:R-:W-:Y:S01]  /*8420*/  FFMA R5, R27, R2, R5 ;  /* 0x000000021b057223 */ /* 0x000fe20000000005 */
[----:B------:R-:W-:Y:S01]  /*8430*/  LOP3.LUT R2, R43, 0xffffe000, RZ, 0xc0, !PT ;  /* 0xffffe0002b027812 */ /* 0x000fe200078ec0ff */
[----:B------:R-:W-:Y:S01]  /*8440*/  FMUL R11, R24, R11 ;  /* 0x0000000b180b7220 */ /* 0x000fe20000400000 */
[----:B------:R-:W-:Y:S01]  /*8450*/  F2FP.TF32.F32.PACK_B R31, R31 ;  /* 0x0000001fff1f723e */ /* 0x000fe200024050ff */
[C---:B------:R-:W-:Y:S01]  /*8460*/  FFMA R6, R27.reuse, R0, R6 ;  /* 0x000000001b067223 */ /* 0x040fe20000000006 */
[----:B------:R-:W-:Y:S01]  /*8470*/  LOP3.LUT R3, R32, 0xffffe000, RZ, 0xc0, !PT ;  /* 0xffffe00020037812 */ /* 0x000fe200078ec0ff */
[----:B------:R-:W-:Y:S01]  /*8480*/  FFMA R7, R27, R2, R11 ;  /* 0x000000021b077223 */ /* 0x000fe2000000000b */
[----:B------:R-:W-:Y:S01]  /*8490*/  F2FP.TF32.F32.PACK_B R4, R4 ;  /* 0x00000004ff04723e */ /* 0x000fe200024050ff */
[----:B------:R1:W-:Y:S01]  /*84a0*/  STS.128 [R65+0x2000], R28 ;  /* 0x0020001c41007388 */ /* 0x0003e20000000c00 */
[----:B------:R-:W-:Y:S01]  /*84b0*/  LOP3.LUT R0, R34, 0xffffe000, RZ, 0xc0, !PT ;  /* 0xffffe00022007812 */ /* 0x000fe200078ec0ff */
[----:B------:R-:W-:Y:S01]  /*84c0*/  FMUL R15, R24, R15 ;  /* 0x0000000f180f7220 */ /* 0x000fe20000400000 */
[----:B------:R-:W-:Y:S01]  /*84d0*/  LOP3.LUT R2, R35, 0xffffe000, RZ, 0xc0, !PT ;  /* 0xffffe00023027812 */ /* 0x000fe200078ec0ff */
[C---:B------:R-:W-:Y:S01]  /*84e0*/  FFMA R8, R27.reuse, R3, R8 ;  /* 0x000000031b087223 */ /* 0x040fe20000000008 */
[----:B------:R-:W-:Y:S01]  /*84f0*/  F2FP.TF32.F32.PACK_B R5, R5 ;  /* 0x00000005ff05723e */ /* 0x000fe200024050ff */
[C---:B------:R-:W-:Y:S01]  /*8500*/  FFMA R9, R27.reuse, R16, R9 ;  /* 0x000000101b097223 */ /* 0x040fe20000000009 */
[----:B------:R-:W-:Y:S01]  /*8510*/  F2FP.TF32.F32.PACK_B R6, R6 ;  /* 0x00000006ff06723e */ /* 0x000fe200024050ff */
[C---:B------:R-:W-:Y:S01]  /*8520*/  FFMA R10, R27.reuse, R0, R10 ;  /* 0x000000001b0a7223 */ /* 0x040fe2000000000a */
[----:B------:R-:W-:Y:S01]  /*8530*/  F2FP.TF32.F32.PACK_B R7, R7 ;  /* 0x00000007ff07723e */ /* 0x000fe200024050ff */
[----:B------:R-:W-:Y:S01]  /*8540*/  FFMA R11, R27, R2, R15 ;  /* 0x000000021b0b7223 */ /* 0x000fe2000000000f */
[----:B------:R-:W-:Y:S01]  /*8550*/  LOP3.LUT R0, R36, 0xffffe000, RZ, 0xc0, !PT ;  /* 0xffffe00024007812 */ /* 0x000fe200078ec0ff */
[----:B------:R-:W-:Y:S01]  /*8560*/  FMUL R19, R24, R19 ;  /* 0x0000001318137220 */ /* 0x000fe20000400000 */
        /* <DEDUP_REMOVED lines=16> */
[----:B------:R-:W-:Y:S02]  /*8670*/  F2FP.TF32.F32.PACK_B R15, R15 ;  /* 0x0000000fff0f723e */ /* 0x000fe400024050ff */
[----:B------:R-:W-:Y:S02]  /*8680*/  LEA R0, R26, UR43, 0x3 ;  /* 0x0000002b1a007c11 */ /* 0x000fe4000f8e18ff */
[----:B------:R-:W-:Y:S01]  /*8690*/  @P6 SHF.L.U32 R2, RZ, 0x1f, RZ ;  /* 0x0000001fff026819 */ /* 0x000fe200000006ff */
        /* <DEDUP_REMOVED lines=9> */
[----:B------:R-:W-:Y:S02]  /*8730*/  UIADD3 UR4, UP0, UPT, UR52, 0x680, URZ ;  /* 0x0000068034047890 */ /* 0x000fe4000ff1e0ff */
[----:B------:R-:W-:Y:S02]  /*8740*/  UIADD3 UR9, UPT, UPT, UR49, 0x10, URZ ;  /* 0x0000001031097890 */ /* 0x000fe4000fffe0ff */
[----:B------:R-:W-:Y:S02]  /*8750*/  UIADD3 UR8, UPT, UPT, UR43, 0x2200, URZ ;  /* 0x000022002b087890 */ /* 0x000fe4000fffe0ff */
[----:B------:R-:W-:Y:S01]  /*8760*/  UIADD3.X UR5, UPT, UPT, URZ, UR53, URZ, UP0, !UPT ;  /* 0x00000035ff057290 */ /* 0x000fe200087fe4ff */
[----:B------:R-:W-:Y:S01]  /*8770*/  UMOV UR10, UR50 ;  /* 0x00000032000a7c82 */ /* 0x000fe20008000000 */
[----:B------:R-:W-:Y:S07]  /*8780*/  UMOV UR11, UR60 ;  /* 0x0000003c000b7c82 */ /* 0x000fee0008000000 */
[----:B------:R2:W-:Y:S01]  /*8790*/  UTMASTG.3D [UR8], [UR4] ;  /* 0x00000008040073b5 */ /* 0x0005e20008010000 */
[----:B------:R0:W-:Y:S01]  /*87a0*/  UTMACMDFLUSH ;  /* 0x00000000000079b7 */ /* 0x0001e20000000000 */
[----:B--2---:R-:W-:Y:S04]  /*87b0*/  DEPBAR.LE SB0, 0x1 ;  /* 0x000080400000791a */ /* 0x004fe80000000000 */
.L_x_132:
[----:B------:R-:W-:Y:S05]  /*87c0*/  BSYNC.RECONVERGENT B0 ;  /* 0x0000000000007941 */ /* 0x000fea0003800200 */
.L_x_131:
[----:B------:R-:W-:Y:S01]  /*87d0*/  BAR.SYNC.DEFER_BLOCKING 0x1, 0x80 ;  /* 0x0042000000007b1d */ /* 0x000fe20000010000 */
[----:B------:R-:W-:Y:S04]  /*87e0*/  UIADD3 UR4, UPT, UPT, UR46, 0x1, URZ ;  /* 0x000000012e047890 */ /* 0x000fe8000fffe0ff */
[----:B------:R-:W-:Y:S04]  /*87f0*/  UISETP.NE.AND UP0, UPT, UR4, 0x4, UPT ;  /* 0x000000040400788c */ /* 0x000fe8000bf05270 */
[----:B------:R-:W-:Y:S01]  /*8800*/  USEL UR45, UR4, URZ, UP0 ;  /* 0x000000ff042d7287 */ /* 0x000fe20008000000 */
[----:B------:R2:W-:Y:S01]  /*8810*/  @P6 SYNCS.ARRIVE.TRANS64.RED.A1T0 RZ, [R21+URZ], RZ ;  /* 0x000000ff15ff69a7 */ /* 0x0005e200081004ff */
[----:B------:R-:W-:Y:S01]  /*8820*/  BSSY B1, `(.L_x_133) ;  /* 0x0000017000017945 */ /* 0x000fe20003800000 */
[----:B------:R-:W4:Y:S02]  /*8830*/  @P6 SYNCS.PHASECHK.TRANS64.TRYWAIT P0, [R0+URZ+0x20], R2 ;  /* 0x00002002000065a7 */ /* 0x000f2400080011ff */
[----:B----4-:R-:W-:Y:S01]  /*8840*/  @P6 SEL R74, RZ, 0x1, !P0 ;  /* 0x00000001ff4a6807 */ /* 0x010fe20004000000 */
[----:B--2---:R-:W-:Y:S06]  /*8850*/  @!P6 BRA `(.L_x_134) ;  /* 0x00000000004ce947 */ /* 0x004fec0003800000 */
        /* <DEDUP_REMOVED lines=9> */
[----:B------:R-:W-:Y:S04]  /*88f0*/  SHF.L.U32 R6, RZ, 0x1f, RZ ;  /* 0x0000001fff067819 */ /* 0x000fe800000006ff */
[----:B------:R-:W1:Y:S02]  /*8900*/  SYNCS.PHASECHK.TRANS64.TRYWAIT P0, [R0+URZ+0x20], R6 ;  /* 0x00002006000075a7 */ /* 0x000e6400080011ff */
[----:B-1----:R-:W-:Y:S05]  /*8910*/  @!P0 BRA `(.L_x_137) ;  /* 0x0000004800248947 */ /* 0x002fea0003800000 */
.L_x_136:
[----:B------:R-:W-:Y:S05]  /*8920*/  BSYNC B0 ;  /* 0x0000000000007941 */ /* 0x000fea0003800000 */
.L_x_135:
[----:B------:R-:W-:Y:S02]  /*8930*/  ISETP.NE.AND P0, PT, R75, RZ, PT ;  /* 0x000000ff4b00720c */ /* 0x000fe40003f05270 */
[----:B------:R-:W-:Y:S11]  /*8940*/  IADD3 R26, PT, PT, R26, 0x1, RZ ;  /* 0x000000011a1a7810 */ /* 0x000ff60007ffe0ff */
[----:B------:R2:W4:Y:S04]  /*8950*/  @P0 LDS.128 R44, [R5] ;  /* 0x00000000052c0984 */ /* 0x0005280000000c00 */
[----:B------:R2:W1:Y:S04]  /*8960*/  @P0 LDS.128 R40, [R4+0x10] ;  /* 0x0000100004280984 */ /* 0x0004680000000c00 */
[----:B------:R2:W1:Y:S04]  /*8970*/  @P0 LDS.128 R32, [R3+0x20] ;  /* 0x0000200003200984 */ /* 0x0004680000000c00 */
[----:B------:R2:W1:Y:S02]  /*8980*/  @P0 LDS.128 R36, [R2+0x30] ;  /* 0x0000300002240984 */ /* 0x0004640000000c00 */
.L_x_134:
[----:B------:R-:W-:Y:S05]  /*8990*/  BSYNC B1 ;  /* 0x0000000000017941 */ /* 0x000fea0003800000 */
.L_x_133:
[----:B-1----:R-:W-:Y:S05]  /*89a0*/  VIADD R0, R25, 0x20 ;  /* 0x0000002019007836 */ /* 0x002fea0000000000 */
[----:B------:R-:W-:Y:S04]  /*89b0*/  SHF.R.U32.HI R0, RZ, 0x15, R0 ;  /* 0x00000015ff007819 */ /* 0x000fe80000011600 */
[----:B------:R-:W-:Y:S11]  /*89c0*/  LOP3.LUT P0, RZ, R0, 0x3, R53, 0x48, !PT ;  /* 0x0000000300ff7812 */ /* 0x000ff60007804835 */
[----:B------:R-:W-:Y:S02]  /*89d0*/  @!UPT UIADD3 URZ, UPT, UPT, URZ, URZ, URZ ;  /* 0x000000fffffff290 */ /* 0x000fe4000fffe0ff */
[----:B------:R-:W-:Y:S05]  /*89e0*/  @!P0 BRA `(.L_x_138) ;  /* 0x0000000000408947 */ /* 0x000fea0003800000 */
[----:B------:R-:W1:Y:S01]  /*89f0*/  LDCU.64 UR8, c[0x4][0x70] ;  /* 0x01000e00ff0877ac */ /* 0x000e620008000a00 */
[----:B--2---:R-:W-:Y:S01]  /*8a00*/  MOV R3, 0x0 ;  /* 0x0000000000037802 */ /* 0x004fe20000000f00 */
[----:B------:R-:W-:Y:S02]  /*8a10*/  HFMA2 R12, -RZ, RZ, 0, 5.9604644775390625e-08 ;  /* 0x00000001ff0c7431 */ /* 0x000fe400000001ff */
[----:B------:R-:W-:Y:S02]  /*8a20*/  IMAD.MOV.U32 R8, RZ, RZ, 0x192 ;  /* 0x00000192ff087424 */ /* 0x000fe400078e00ff */
[----:B------:R-:W-:Y:S01]  /*8a30*/  IMAD.MOV.U32 R13, RZ, RZ, RZ ;  /* 0x000000ffff0d7224 */ /* 0x000fe200078e00ff */
[----:B------:R-:W2:Y:S01]  /*8a40*/  LDCU.64 UR6, c[0x4][0x78] ;  /* 0x01000f00ff0677ac */ /* 0x000ea20008000a00 */
[----:B------:R-:W3:Y:S01]  /*8a50*/  LDC.64 R2, c[0x4][R3] ;  /* 0x0100000003027b82 */ /* 0x000ee20000000a00 */
        /* <DEDUP_REMOVED lines=9> */
.L_x_138:
[----:B------:R-:W-:Y:S01]  /*8af0*/  ISETP.NE.AND P6, PT, R72, RZ, PT ;  /* 0x000000ff4800720c */ /* 0x000fe20003fc5270 */
[----:B------:R-:W-:Y:S05]  /*8b00*/  WARPSYNC.ALL ;  /* 0x0000000000007948 */ /* 0x000fea0003800000 */
[----:B------:R-:W-:Y:S01]  /*8b10*/  R2UR UR4, R25 ;  /* 0x00000000190472ca */ /* 0x000fe200000e0000 */
[----:B------:R-:W-:Y:S01]  /*8b20*/  IMAD.U32 R0, RZ, RZ, UR45 ;  /* 0x0000002dff007e24 */ /* 0x000fe2000f8e00ff */
[----:B----4-:R-:W-:Y:S01]  /*8b30*/  LOP3.LUT R20, R44, 0xffffe000, RZ, 0xc0, !PT ;  /* 0xffffe0002c147812 */ /* 0x010fe200078ec0ff */
[----:B------:R-:W-:Y:S01]  /*8b40*/  IMAD.U32 R21, RZ, RZ, UR61 ;  /* 0x0000003dff157e24 */ /* 0x000fe2000f8e00ff */
[----:B------:R-:W-:Y:S01]  /*8b50*/  ISETP.NE.AND P0, PT, R67, RZ, PT ;  /* 0x000000ff4300720c */ /* 0x000fe20003f05270 */
[----:B------:R-:W-:Y:S02]  /*8b60*/  BSSY.RECONVERGENT B0, `(.L_x_139) ;  /* 0x000005b000007945 */ /* 0x000fe40003800200 */
[----:B------:R-:W-:Y:S05]  /*8b70*/  @P6 LEA R0, R0, UR43, 0x3 ;  /* 0x0000002b00006c11 */ /* 0x000fea000f8e18ff */
[----:B------:R-:W-:Y:S01]  /*8b80*/  @P6 VIADD R0, R0, 0x40 ;  /* 0x0000004000006836 */ /* 0x000fe20000000000 */
[----:B--2---:R-:W1:Y:S04]  /*8b90*/  LDTM.x16 R4, tmem[UR4+0x20] ;  /* 0x00002004000479ee */ /* 0x004e680008240000 */
        /* <DEDUP_REMOVED lines=87> */
.L_x_140:
[----:B------:R-:W-:Y:S05]  /*9110*/  BSYNC.RECONVERGENT B0 ;  /* 0x0000000000007941 */ /* 0x000fea0003800200 */
.L_x_139:
[----:B------:R-:W-:Y:S01]  /*9120*/  BAR.SYNC.DEFER_BLOCKING 0x1, 0x80 ;  /* 0x0042000000007b1d */ /* 0x000fe20000010000 */
[----:B------:R-:W-:Y:S01]  /*9130*/  UIADD3 UR4, UPT, UPT, UR45, 0x1, URZ ;  /* 0x000000012d047890 */ /* 0x000fe2000fffe0ff */
[----:B------:R-:W-:Y:S03]  /*9140*/  HFMA2 R76, -RZ, RZ, 0, 0 ;  /* 0x00000000ff4c7431 */ /* 0x000fe600000001ff */
        /* <DEDUP_REMOVED lines=19> */
.L_x_144:
[----:B------:R-:W-:Y:S05]  /*9280*/  BSYNC B0 ;  /* 0x0000000000007941 */ /* 0x000fea0003800000 */
.L_x_143:
[----:B------:R-:W-:Y:S01]  /*9290*/  ISETP.NE.AND P0, PT, R75, RZ, PT ;  /* 0x000000ff4b00720c */ /* 0x000fe20003f05270 */
[----:B------:R-:W-:Y:S11]  /*92a0*/  VIADD R26, R26, 0x1 ;  /* 0x000000011a1a7836 */ /* 0x000ff60000000000 */
[----:B------:R-:W-:Y:S01]  /*92b0*/  @!UPT UIADD3 URZ, UPT, UPT, URZ, URZ, URZ ;  /* 0x000000fffffff290 */ /* 0x000fe2000fffe0ff */
[----:B------:R2:W4:Y:S04]  /*92c0*/  @P0 LDS.128 R44, [R5] ;  /* 0x00000000052c0984 */ /* 0x0005280000000c00 */
[----:B------:R2:W1:Y:S04]  /*92d0*/  @P0 LDS.128 R40, [R4+0x10] ;  /* 0x0000100004280984 */ /* 0x0004680000000c00 */
[----:B------:R2:W1:Y:S04]  /*92e0*/  @P0 LDS.128 R32, [R3+0x20] ;  /* 0x0000200003200984 */ /* 0x0004680000000c00 */
[----:B------:R2:W1:Y:S01]  /*92f0*/  @P0 LDS.128 R36, [R2+0x30] ;  /* 0x0000300002240984 */ /* 0x0004620000000c00 */
[C---:B------:R-:W-:Y:S04]  /*9300*/  ISETP.NE.AND P0, PT, R26.reuse, 0x4, PT ;  /* 0x000000041a00780c */ /* 0x040fe80003f05270 */
[----:B------:R-:W-:Y:S02]  /*9310*/  SEL R26, R26, RZ, P0 ;  /* 0x000000ff1a1a7207 */ /* 0x000fe40000000000 */
[----:B------:R-:W-:Y:S02]  /*9320*/  SEL R76, RZ, 0x1, P0 ;  /* 0x00000001ff4c7807 */ /* 0x000fe40000000000 */
.L_x_142:
[----:B------:R-:W-:Y:S05]  /*9330*/  BSYNC B1 ;  /* 0x0000000000017941 */ /* 0x000fea0003800000 */
.L_x_141:
        /* <DEDUP_REMOVED lines=21> */
.L_x_146:
        /* <DEDUP_REMOVED lines=79> */
[----:B------:R-:W-:Y:S01]  /*9980*/  @P6 SHF.L.U32 R2, R76, 0x1f, RZ ;  /* 0x0000001f4c026819 */ /* 0x000fe200000006ff */
        /* <DEDUP_REMOVED lines=18> */
.L_x_148:
[----:B------:R-:W-:Y:S05]  /*9ab0*/  BSYNC.RECONVERGENT B0 ;  /* 0x0000000000007941 */ /* 0x000fea0003800200 */
.L_x_147:
        /* <DEDUP_REMOVED lines=18> */
[----:B------:R-:W-:Y:S04]  /*9be0*/  SHF.L.U32 R6, R76, 0x1f, RZ ;  /* 0x0000001f4c067819 */ /* 0x000fe800000006ff */
[----:B------:R-:W1:Y:S02]  /*9bf0*/  SYNCS.PHASECHK.TRANS64.TRYWAIT P0, [R0+URZ+0x20], R6 ;  /* 0x00002006000075a7 */ /* 0x000e6400080011ff */
[----:B-1----:R-:W-:Y:S05]  /*9c00*/  @!P0 BRA `(.L_x_153) ;  /* 0x0000003400908947 */ /* 0x002fea0003800000 */
.L_x_152:
[----:B------:R-:W-:Y:S05]  /*9c10*/  BSYNC B0 ;  /* 0x0000000000007941 */ /* 0x000fea0003800000 */
.L_x_151:
[----:B------:R-:W-:Y:S01]  /*9c20*/  ISETP.NE.AND P0, PT, R75, RZ, PT ;  /* 0x000000ff4b00720c */ /* 0x000fe20003f05270 */
[----:B------:R-:W-:Y:S11]  /*9c30*/  VIADD R26, R26, 0x1 ;  /* 0x000000011a1a7836 */ /* 0x000ff60000000000 */
[----:B------:R-:W-:Y:S01]  /*9c40*/  @!UPT UIADD3 URZ, UPT, UPT, URZ, URZ, URZ ;  /* 0x000000fffffff290 */ /* 0x000fe2000fffe0ff */
[----:B------:R2:W4:Y:S04]  /*9c50*/  @P0 LDS.128 R44, [R5] ;  /* 0x00000000052c0984 */ /* 0x0005280000000c00 */
[----:B------:R2:W2:Y:S04]  /*9c60*/  @P0 LDS.128 R40, [R4+0x10] ;  /* 0x0000100004280984 */ /* 0x0004a80000000c00 */
[----:B------:R2:W2:Y:S04]  /*9c70*/  @P0 LDS.128 R32, [R3+0x20] ;  /* 0x0000200003200984 */ /* 0x0004a80000000c00 */
[----:B------:R2:W2:Y:S01]  /*9c80*/  @P0 LDS.128 R36, [R2+0x30] ;  /* 0x0000300002240984 */ /* 0x0004a20000000c00 */
[C---:B------:R-:W-:Y:S04]  /*9c90*/  ISETP.NE.AND P0, PT, R26.reuse, 0x4, PT ;  /* 0x000000041a00780c */ /* 0x040fe80003f05270 */
[----:B-1----:R-:W-:Y:S02]  /*9ca0*/  SEL R0, RZ, 0x1, P0 ;  /* 0x00000001ff007807 */ /* 0x002fe40000000000 */
[----:B------:R-:W-:Y:S02]  /*9cb0*/  SEL R26, R26, RZ, P0 ;  /* 0x000000ff1a1a7207 */ /* 0x000fe40000000000 */
[----:B------:R-:W-:Y:S02]  /*9cc0*/  LOP3.LUT R76, R76, R0, RZ, 0x3c, !PT ;  /* 0x000000004c4c7212 */ /* 0x000fe400078e3cff */
.L_x_150:
[----:B------:R-:W-:Y:S05]  /*9cd0*/  BSYNC B1 ;  /* 0x0000000000017941 */ /* 0x000fea0003800000 */
.L_x_149:
[----:B------:R-:W-:Y:S05]  /*9ce0*/  VIADD R0, R25, 0x40 ;  /* 0x0000004019007836 */ /* 0x000fea0000000000 */
[----:B------:R-:W-:Y:S04]  /*9cf0*/  SHF.R.U32.HI R0, RZ, 0x15, R0 ;  /* 0x00000015ff007819 */ /* 0x000fe80000011600 */
[----:B------:R-:W-:Y:S11]  /*9d00*/  LOP3.LUT P0, RZ, R0, 0x3, R53, 0x48, !PT ;  /* 0x0000000300ff7812 */ /* 0x000ff60007804835 */
[----:B------:R-:W-:Y:S02]  /*9d10*/  @!UPT UIADD3 URZ, UPT, UPT, URZ, URZ, URZ ;  /* 0x000000fffffff290 */ /* 0x000fe4000fffe0ff */
[----:B------:R-:W-:Y:S05]  /*9d20*/  @!P0 BRA `(.L_x_154) ;  /* 0x0000000000408947 */ /* 0x000fea0003800000 */
[----:B------:R-:W5:Y:S01]  /*9d30*/  LDCU.64 UR8, c[0x4][0x70] ;  /* 0x01000e00ff0877ac */ /* 0x000f620008000a00 */
[----:B--2---:R-:W-:Y:S01]  /*9d40*/  MOV R3, 0x0 ;  /* 0x0000000000037802 */ /* 0x004fe20000000f00 */
[----:B-1----:R-:W-:Y:S02]  /*9d50*/  HFMA2 R12, -RZ, RZ, 0, 5.9604644775390625e-08 ;  /* 0x00000001ff0c7431 */ /* 0x002fe400000001ff */
[----:B------:R-:W-:Y:S02]  /*9d60*/  IMAD.MOV.U32 R8, RZ, RZ, 0x192 ;  /* 0x00000192ff087424 */ /* 0x000fe400078e00ff */
[----:B------:R-:W-:Y:S01]  /*9d70*/  IMAD.MOV.U32 R13, RZ, RZ, RZ ;  /* 0x000000ffff0d7224 */ /* 0x000fe200078e00ff */
[----:B------:R-:W1:Y:S01]  /*9d80*/  LDCU.64 UR6, c[0x4][0x78] ;  /* 0x01000f00ff0677ac */ /* 0x000e620008000a00 */
[----:B------:R-:W2:Y:S01]  /*9d90*/  LDC.64 R2, c[0x4][R3] ;  /* 0x0100000003027b82 */ /* 0x000ea20000000a00 */
[----:B------:R-:W3:Y:S01]  /*9da0*/  LDCU.64 UR4, c[0x4][0x10] ;  /* 0x01000200ff0477ac */ /* 0x000ee20008000a00 */
[----:B-----5:R-:W-:Y:S01]  /*9db0*/  MOV R5, UR9 ;  /* 0x0000000900057c02 */ /* 0x020fe20008000f00 */
[----:B------:R-:W-:Y:S01]  /*9dc0*/  IMAD.U32 R4, RZ, RZ, UR8 ;  /* 0x00000008ff047e24 */ /* 0x000fe2000f8e00ff */
[----:B-1----:R-:W-:Y:S01]  /*9dd0*/  MOV R7, UR7 ;  /* 0x0000000700077c02 */ /* 0x002fe20008000f00 */
[----:B------:R-:W-:Y:S01]  /*9de0*/  IMAD.U32 R6, RZ, RZ, UR6 ;  /* 0x00000006ff067e24 */ /* 0x000fe2000f8e00ff */
[----:B---3--:R-:W-:Y:S01]  /*9df0*/  MOV R11, UR5 ;  /* 0x00000005000b7c02 */ /* 0x008fe20008000f00 */
[----:B------:R-:W-:Y:S02]  /*9e00*/  IMAD.U32 R10, RZ, RZ, UR4 ;  /* 0x00000004ff0a7e24 */ /* 0x000fe4000f8e00ff */
[----:B------:R-:W-:Y:S07]  /*9e10*/  LEPC R20, `(.L_x_154) ;  /* 0x000000001014794e */ /* 0x000fee0000000000 */
[----:B--2-4-:R-:W-:Y:S05]  /*9e20*/  CALL.ABS.NOINC R2 ;  /* 0x0000000002007343 */ /* 0x014fea0003c00000 */
.L_x_154:
        /* <DEDUP_REMOVED lines=10> */
[----:B-12---:R-:W1:Y:S04]  /*9ed0*/  LDTM.x16 R4, tmem[UR4+0x40] ;  /* 0x00004004000479ee */ /* 0x006e680008240000 */
        /* <DEDUP_REMOVED lines=37> */
[----:B------:R1:W-:Y:S01]  /*a130*/  STS.128 [R65], R28 ;  /* 0x0000001c41007388 */ /* 0x0003e20000000c00 */
        /* <DEDUP_REMOVED lines=40> */
[----:B------:R-:W-:Y:S02]  /*a3c0*/  UIADD3 UR4, UPT, UPT, UR43, 0x200, URZ ;  /* 0x000002002b047890 */ /* 0x000fe4000fffe0ff */
[----:B------:R-:W-:Y:S01]  /*a3d0*/  UIADD3 UR9, UPT, UPT, UR49, 0x40, URZ ;  /* 0x0000004031097890 */ /* 0x000fe2000fffe0ff */
[----:B------:R-:W-:Y:S01]  /*a3e0*/  UMOV UR10, UR50 ;  /* 0x00000032000a7c82 */ /* 0x000fe20008000000 */
[----:B------:R-:W-:Y:S02]  /*a3f0*/  UMOV UR11, UR60 ;  /* 0x0000003c000b7c82 */ /* 0x000fe40008000000 */
        /* <DEDUP_REMOVED lines=8> */
.L_x_156:
[----:B------:R-:W-:Y:S05]  /*a480*/  BSYNC.RECONVERGENT B0 ;  /* 0x0000000000007941 */ /* 0x000fea0003800200 */
.L_x_155:
        /* <DEDUP_REMOVED lines=21> */
.L_x_160:
[----:B------:R-:W-:Y:S05]  /*a5e0*/  BSYNC B0 ;  /* 0x0000000000007941 */ /* 0x000fea0003800000 */
.L_x_159:
        /* <DEDUP_REMOVED lines=11> */
.L_x_158:
[----:B------:R-:W-:Y:S05]  /*a6a0*/  BSYNC B1 ;  /* 0x0000000000017941 */ /* 0x000fea0003800000 */
.L_x_157:
        /* <DEDUP_REMOVED lines=21> */
.L_x_162:
        /* <DEDUP_REMOVED lines=98> */
.L_x_164:
[----:B------:R-:W-:Y:S05]  /*ae20*/  BSYNC.RECONVERGENT B0 ;  /* 0x0000000000007941 */ /* 0x000fea0003800200 */
.L_x_163:
        /* <DEDUP_REMOVED lines=21> */
.L_x_168:
[----:B------:R-:W-:Y:S05]  /*af80*/  BSYNC B0 ;  /* 0x0000000000007941 */ /* 0x000fea0003800000 */
.L_x_167:
        /* <DEDUP_REMOVED lines=11> */
.L_x_166:
[----:B------:R-:W-:Y:S05]  /*b040*/  BSYNC B1 ;  /* 0x0000000000017941 */ /* 0x000fea0003800000 */
.L_x_165:
        /* <DEDUP_REMOVED lines=21> */
.L_x_170:
        /* <DEDUP_REMOVED lines=98> */
.L_x_172:
[----:B------:R-:W-:Y:S05]  /*b7c0*/  BSYNC.RECONVERGENT B0 ;  /* 0x0000000000007941 */ /* 0x000fea0003800200 */
.L_x_171:
        /* <DEDUP_REMOVED lines=21> */
.L_x_176:
[----:B------:R-:W-:Y:S05]  /*b920*/  BSYNC B0 ;  /* 0x0000000000007941 */ /* 0x000fea0003800000 */
.L_x_175:
[----:B------:R-:W-:Y:S11]  /*b930*/  ISETP.NE.AND P0, PT, R75, RZ, PT ;  /* 0x000000ff4b00720c */ /* 0x000ff60003f05270 */
[----:B------:R-:W-:Y:S02]  /*b940*/  @!UPT UIADD3 URZ, UPT, UPT, URZ, URZ, URZ ;  /* 0x000000fffffff290 */ /* 0x000fe4000fffe0ff */
[----:B------:R2:W4:Y:S04]  /*b950*/  @P0 LDS.128 R44, [R4] ;  /* 0x00000000042c0984 */ /* 0x0005280000000c00 */
[----:B------:R2:W1:Y:S04]  /*b960*/  @P0 LDS.128 R40, [R3+0x10] ;  /* 0x0000100003280984 */ /* 0x0004680000000c00 */
[----:B------:R2:W1:Y:S04]  /*b970*/  @P0 LDS.128 R32, [R2+0x20] ;  /* 0x0000200002200984 */ /* 0x0004680000000c00 */
[----:B------:R2:W1:Y:S02]  /*b980*/  @P0 LDS.128 R36, [R26+0x30] ;  /* 0x000030001a240984 */ /* 0x0004640000000c00 */
.L_x_174:
[----:B------:R-:W-:Y:S05]  /*b990*/  BSYNC B1 ;  /* 0x0000000000017941 */ /* 0x000fea0003800000 */
.L_x_173:
        /* <DEDUP_REMOVED lines=21> */
.L_x_178:
[----:B------:R-:W-:Y:S01]  /*baf0*/  ISETP.NE.AND P0, PT, R67, RZ, PT ;  /* 0x000000ff4300720c */ /* 0x000fe20003f05270 */
[----:B------:R-:W-:Y:S05]  /*bb00*/  WARPSYNC.ALL ;  /* 0x0000000000007948 */ /* 0x000fea0003800000 */
[----:B------:R-:W-:Y:S01]  /*bb10*/  R2UR UR4, R25 ;  /* 0x00000000190472ca */ /* 0x000fe200000e0000 */
[----:B------:R-:W-:Y:S01]  /*bb20*/  VIADD R73, R73, 0xb0 ;  /* 0x000000b049497836 */ /* 0x000fe20000000000 */
[----:B----4-:R-:W-:Y:S01]  /*bb30*/  LOP3.LUT R0, R44, 0xffffe000, RZ, 0xc0, !PT ;  /* 0xffffe0002c007812 */ /* 0x010fe200078ec0ff */
[----:B------:R-:W-:Y:S01]  /*bb40*/  BSSY.RECONVERGENT B0, `(.L_x_179) ;  /* 0x0000059000007945 */ /* 0x000fe20003800200 */
[----:B--2---:R-:W-:Y:S02]  /*bb50*/  LOP3.LUT R2, R45, 0xffffe000, RZ, 0xc0, !PT ;  /* 0xffffe0002d027812 */ /* 0x004fe400078ec0ff */
[----:B------:R-:W-:Y:S02]  /*bb60*/  LOP3.LUT R3, R46, 0xffffe000, RZ, 0xc0, !PT ;  /* 0xffffe0002e037812 */ /* 0x000fe400078ec0ff */
[----:B------:R-:W-:Y:S02]  /*bb70*/  LOP3.LUT R20, R47, 0xffffe000, RZ, 0xc0, !PT ;  /* 0xffffe0002f147812 */ /* 0x000fe400078ec0ff */
[----:B------:R-:W-:Y:S02]  /*bb80*/  LOP3.LUT R21, R40, 0xffffe000, RZ, 0xc0, !PT ;  /* 0xffffe00028157812 */ /* 0x000fe400078ec0ff */
[----:B------:R-:W-:Y:S01]  /*bb90*/  LOP3.LUT R25, R41, 0xffffe000, RZ, 0xc0, !PT ;  /* 0xffffe00029197812 */ /* 0x000fe200078ec0ff */
[----:B------:R-:W1:Y:S01]  /*bba0*/  LDTM.x16 R4, tmem[UR4+0x70] ;  /* 0x00007004000479ee */ /* 0x000e620008240000 */
[----:B------:R-:W-:Y:S01]  /*bbb0*/  LOP3.LUT R26, R42, 0xffffe000, RZ, 0xc0, !PT ;  /* 0xffffe0002a1a7812 */ /* 0x000fe200078ec0ff */
[----:B------:R-:W-:Y:S01]  /*bbc0*/  NOP ;  /* 0x0000000000007918 */ /* 0x000fe20000000000 */
[----:B------:R-:W-:Y:S02]  /*bbd0*/  LOP3.LUT R28, R43, 0xffffe000, RZ, 0xc0, !PT ;  /* 0xffffe0002b1c7812 */ /* 0x000fe400078ec0ff */
[----:B------:R-:W-:Y:S02]  /*bbe0*/  LOP3.LUT R73, R73, 0xfefffff8, RZ, 0xc0, !PT ;  /* 0xfefffff849497812 */ /* 0x000fe400078ec0ff */
[----:B------:R-:W-:Y:S02]  /*bbf0*/  LOP3.LUT R29, R32, 0xffffe000, RZ, 0xc0, !PT ;  /* 0xffffe000201d7812 */ /* 0x000fe400078ec0ff */
[----:B------:R-:W-:Y:S01]  /*bc00*/  LOP3.LUT R30, R33, 0xffffe000, RZ, 0xc0, !PT ;  /* 0xffffe000211e7812 */ /* 0x000fe200078ec0ff */
[----:B-1----:R1:W-:Y:S01]  /*bc10*/  SYNCS.ARRIVE.TRANS64.RED.A1T0 RZ, [R73+URZ], RZ ;  /* 0x000000ff49ff79a7 */ /* 0x0023e200081004ff */
[----:B------:R-:W-:Y:S02]  /*bc20*/  LOP3.LUT R31, R34, 0xffffe000, RZ, 0xc0, !PT ;  /* 0xffffe000221f7812 */ /* 0x000fe400078ec0ff */
[----:B------:R-:W-:Y:S02]  /*bc30*/  LOP3.LUT R32, R35, 0xffffe000, RZ, 0xc0, !PT ;  /* 0xffffe00023207812 */ /* 0x000fe400078ec0ff */
[----:B------:R-:W-:Y:S02]  /*bc40*/  LOP3.LUT R33, R36, 0xffffe000, RZ, 0xc0, !PT ;  /* 0xffffe00024217812 */ /* 0x000fe400078ec0ff */
[----:B------:R-:W-:Y:S02]  /*bc50*/  LOP3.LUT R34, R37, 0xffffe000, RZ, 0xc0, !PT ;  /* 0xffffe00025227812 */ /* 0x000fe400078ec0ff */
[----:B------:R-:W-:Y:S02]  /*bc60*/  LOP3.LUT R35, R38, 0xffffe000, RZ, 0xc0, !PT ;  /* 0xffffe00026237812 */ /* 0x000fe400078ec0ff */
[----:B------:R-:W-:Y:S01]  /*bc70*/  LOP3.LUT R36, R39, 0xffffe000, RZ, 0xc0, !PT ;  /* 0xffffe00027247812 */ /* 0x000fe200078ec0ff */
[C---:B------:R-:W-:Y:S01]  /*bc80*/  FMUL R4, R24.reuse, R4 ;  /* 0x0000000418047220 */ /* 0x040fe20000400000 */
[C---:B------:R-:W-:Y:S01]  /*bc90*/  FMUL R5, R24.reuse, R5 ;  /* 0x0000000518057220 */ /* 0x040fe20000400000 */
[C---:B------:R-:W-:Y:S01]  /*bca0*/  FMUL R6, R24.reuse, R6 ;  /* 0x0000000618067220 */ /* 0x040fe20000400000 */
[C---:B------:R-:W-:Y:S01]  /*bcb0*/  FMUL R7, R24.reuse, R7 ;  /* 0x0000000718077220 */ /* 0x040fe20000400000 */
[C---:B------:R-:W-:Y:S01]  /*bcc0*/  FFMA R4, R27.reuse, R0, R4 ;  /* 0x000000001b047223 */ /* 0x040fe20000000004 */
[C---:B------:R-:W-:Y:S01]  /*bcd0*/  FFMA R5, R27.reuse, R2, R5 ;  /* 0x000000021b057223 */ /* 0x040fe20000000005 */
[C---:B------:R-:W-:Y:S01]  /*bce0*/  FFMA R6, R27.reuse, R3, R6 ;  /* 0x000000031b067223 */ /* 0x040fe20000000006 */
[C---:B------:R-:W-:Y:S01]  /*bcf0*/  FFMA R7, R27.reuse, R20, R7 ;  /* 0x000000141b077223 */ /* 0x040fe20000000007 */
[C---:B------:R-:W-:Y:S01]  /*bd00*/  FMUL R8, R24.reuse, R8 ;  /* 0x0000000818087220 */ /* 0x040fe20000400000 */
[C---:B------:R-:W-:Y:S01]  /*bd10*/  FMUL R9, R24.reuse, R9 ;  /* 0x0000000918097220 */ /* 0x040fe20000400000 */
[C---:B------:R-:W-:Y:S01]  /*bd20*/  FMUL R10, R24.reuse, R10 ;  /* 0x0000000a180a7220 */ /* 0x040fe20000400000 */
[C---:B------:R-:W-:Y:S01]  /*bd30*/  FMUL R11, R24.reuse, R11 ;  /* 0x0000000b180b7220 */ /* 0x040fe20000400000 */
[----:B------:R-:W-:Y:S01]  /*bd40*/  F2FP.TF32.F32.PACK_B R4, R4 ;  /* 0x00000004ff04723e */ /* 0x000fe200024050ff */
[C---:B------:R-:W-:Y:S01]  /*bd50*/  FFMA R8, R27.reuse, R21, R8 ;  /* 0x000000151b087223 */ /* 0x040fe20000000008 */
[----:B------:R-:W-:Y:S01]  /*bd60*/  F2FP.TF32.F32.PACK_B R5, R5 ;  /* 0x00000005ff05723e */ /* 0x000fe200024050ff */
[C---:B------:R-:W-:Y:S01]  /*bd70*/  FFMA R9, R27.reuse, R25, R9 ;  /* 0x000000191b097223 */ /* 0x040fe20000000009 */
[----:B------:R-:W-:Y:S01]  /*bd80*/  F2FP.TF32.F32.PACK_B R6, R6 ;  /* 0x00000006ff06723e */ /* 0x000fe200024050ff */
[C---:B------:R-:W-:Y:S01]  /*bd90*/  FFMA R10, R27.reuse, R26, R10 ;  /* 0x0000001a1b0a7223 */ /* 0x040fe2000000000a */
[----:B------:R-:W-:Y:S01]  /*bda0*/  F2FP.TF32.F32.PACK_B R7, R7 ;  /* 0x00000007ff07723e */ /* 0x000fe200024050ff */
[C---:B------:R-:W-:Y:S01]  /*bdb0*/  FFMA R11, R27.reuse, R28, R11 ;  /* 0x0000001c1b0b7223 */ /* 0x040fe2000000000b */
[C---:B------:R-:W-:Y:S01]  /*bdc0*/  FMUL R12, R24.reuse, R12 ;  /* 0x0000000c180c7220 */ /* 0x040fe20000400000 */
[----:B------:R-:W-:Y:S01]  /*bdd0*/  F2FP.TF32.F32.PACK_B R8, R8 ;  /* 0x00000008ff08723e */ /* 0x000fe200024050ff */
[C---:B------:R-:W-:Y:S01]  /*bde0*/  FMUL R13, R24.reuse, R13 ;  /* 0x0000000d180d7220 */ /* 0x040fe20000400000 */
[----:B------:R1:W-:Y:S01]  /*bdf0*/  STS.128 [R65+0x6000], R4 ;  /* 0x0060000441007388 */ /* 0x0003e20000000c00 */
        /* <DEDUP_REMOVED lines=8> */
[C---:B------:R-:W-:Y:S01]  /*be80*/  FFMA R15, R27.reuse, R32, R15 ;  /* 0x000000201b0f7223 */ /* 0x040fe2000000000f */
[C---:B------:R-:W-:Y:S01]  /*be90*/  FMUL R16, R24.reuse, R16 ;  /* 0x0000001018107220 */ /* 0x040fe20000400000 */
[----:B------:R-:W-:Y:S01]  /*bea0*/  F2FP.TF32.F32.PACK_B R12, R12 ;  /* 0x0000000cff0c723e */ /* 0x000fe200024050ff */
[----:B------:R1:W-:Y:S01]  /*beb0*/  STS.128 [R64+0x6010], R8 ;  /* 0x0060100840007388 */ /* 0x0003e20000000c00 */
[C---:B------:R-:W-:Y:S01]  /*bec0*/  FMUL R17, R24.reuse, R17 ;  /* 0x0000001118117220 */ /* 0x040fe20000400000 */
[C---:B------:R-:W-:Y:S01]  /*bed0*/  FMUL R18, R24.reuse, R18 ;  /* 0x0000001218127220 */ /* 0x040fe20000400000 */
[----:B------:R-:W-:Y:S01]  /*bee0*/  FMUL R19, R24, R19 ;  /* 0x0000001318137220 */ /* 0x000fe20000400000 */
[----:B------:R-:W-:Y:S01]  /*bef0*/  F2FP.TF32.F32.PACK_B R13, R13 ;  /* 0x0000000dff0d723e */ /* 0x000fe200024050ff */
[C---:B------:R-:W-:Y:S01]  /*bf00*/  FFMA R16, R27.reuse, R33, R16 ;  /* 0x000000211b107223 */ /* 0x040fe20000000010 */
[----:B------:R-:W-:Y:S01]  /*bf10*/  F2FP.TF32.F32.PACK_B R14, R14 ;  /* 0x0000000eff0e723e */ /* 0x000fe200024050ff */
[C---:B------:R-:W-:Y:S01]  /*bf20*/  FFMA R17, R27.reuse, R34, R17 ;  /* 0x000000221b117223 */ /* 0x040fe20000000011 */
[----:B------:R-:W-:Y:S01]  /*bf30*/  F2FP.TF32.F32.PACK_B R15, R15 ;  /* 0x0000000fff0f723e */ /* 0x000fe200024050ff */
[C---:B------:R-:W-:Y:S01]  /*bf40*/  FFMA R18, R27.reuse, R35, R18 ;  /* 0x000000231b127223 */ /* 0x040fe20000000012 */
[----:B------:R-:W-:Y:S01]  /*bf50*/  FFMA R19, R27, R36, R19 ;  /* 0x000000241b137223 */ /* 0x000fe20000000013 */
[----:B------:R-:W-:Y:S02]  /*bf60*/  F2FP.TF32.F32.PACK_B R16, R16 ;  /* 0x00000010ff10723e */ /* 0x000fe400024050ff */
[----:B------:R1:W-:Y:S01]  /*bf70*/  STS.128 [R63+0x6020], R12 ;  /* 0x0060200c3f007388 */ /* 0x0003e20000000c00 */
[----:B------:R-:W-:Y:S02]  /*bf80*/  F2FP.TF32.F32.PACK_B R17, R17 ;  /* 0x00000011ff11723e */ /* 0x000fe400024050ff */
        /* <DEDUP_REMOVED lines=20> */
.L_x_180:
[----:B------:R-:W-:Y:S05]  /*c0d0*/  BSYNC.RECONVERGENT B0 ;  /* 0x0000000000007941 */ /* 0x000fea0003800200 */
.L_x_179:
[----:B------:R-:W-:Y:S01]  /*c0e0*/  BAR.SYNC.DEFER_BLOCKING 0x1, 0x80 ;  /* 0x0042000000007b1d */ /* 0x000fe20000010000 */
[----:B------:R-:W-:Y:S01]  /*c0f0*/  UISETP.NE.AND UP0, UPT, UR47, -0x8, UPT ;  /* 0xfffffff82f00788c */ /* 0x000fe2000bf05270 */
[----:B------:R-:W-:Y:S08]  /*c100*/  IADD3 R22, PT, PT, R22, 0x1, RZ ;  /* 0x0000000116167810 */ /* 0x000ff00007ffe0ff */
[----:B------:R-:W-:Y:S05]  /*c110*/  BRA.U !UP0, `(.L_x_181) ;  /* 0x0000000108287547 */ /* 0x000fea000b800000 */
[----:B------:R-:W-:Y:S01]  /*c120*/  ISETP.NE.AND P0, PT, R72, RZ, PT ;  /* 0x000000ff4800720c */ /* 0x000fe20003f05270 */
[----:B------:R-:W-:Y:S01]  /*c130*/  IMAD.U32 R2, RZ, RZ, UR46 ;  /* 0x0000002eff027e24 */ /* 0x000fe2000f8e00ff */
[----:B------:R-:W-:Y:S01]  /*c140*/  UIADD3 UR4, UPT, UPT, UR46, 0x1, URZ ;  /* 0x000000012e047890 */ /* 0x000fe2000fffe0ff */
[----:B------:R-:W-:Y:S03]  /*c150*/  IMAD.U32 R0, RZ, RZ, UR61 ;  /* 0x0000003dff007e24 */ /* 0x000fe6000f8e00ff */
[----:B------:R-:W-:Y:S04]  /*c160*/  UISETP.NE.AND UP0, UPT, UR4, 0x4, UPT ;  /* 0x000000040400788c */ /* 0x000fe8000bf05270 */
[----:B------:R-:W-:Y:S03]  /*c170*/  USEL UR46, UR4, URZ, UP0 ;  /* 0x000000ff042e7287 */ /* 0x000fe60008000000 */
[----:B------:R-:W-:Y:S05]  /*c180*/  @P0 LEA R2, R2, UR43, 0x3 ;  /* 0x0000002b02020c11 */ /* 0x000fea000f8e18ff */
[----:B------:R-:W-:Y:S05]  /*c190*/  @P0 VIADD R2, R2, 0x40 ;  /* 0x0000004002020836 */ /* 0x000fea0000000000 */
[----:B------:R-:W-:Y:S04]  /*c1a0*/  @P0 PRMT R0, R0, 0x654, R2 ;  /* 0x0000065400000816 */ /* 0x000fe80000000002 */
[----:B------:R2:W-:Y:S03]  /*c1b0*/  @P0 SYNCS.ARRIVE.TRANS64.RED.A1T0 RZ, [R0+URZ], RZ ;  /* 0x000000ff00ff09a7 */ /* 0x0005e600081004ff */
.L_x_181:
[----:B------:R-:W-:Y:S01]  /*c1c0*/  R2UR UR6, R71 ;  /* 0x00000000470672ca */ /* 0x000fe200000e0000 */
[----:B------:R-:W-:Y:S01]  /*c1d0*/  UIADD3 UR47, UPT, UPT, UR47, 0x8, URZ ;  /* 0x000000082f2f7890 */ /* 0x000fe2000fffe0ff */
[----:B------:R-:W-:Y:S02]  /*c1e0*/  R2UR UR5, R54 ;  /* 0x00000000360572ca */ /* 0x000fe400000e0000 */
[----:B------:R-:W-:Y:S02]  /*c1f0*/  R2UR UR4, R55 ;  /* 0x00000000370472ca */ /* 0x000fe400000e0000 */
[----:B------:R-:W-:Y:S02]  /*c200*/  R2UR UR60, R70 ;  /* 0x00000000463c72ca */ /* 0x000fe400000e0000 */
[----:B------:R-:W-:Y:S02]  /*c210*/  ISETP.NE.AND P0, PT, R59, 0x2, PT ;  /* 0x000000023b00780c */ /* 0x000fe40003f05270 */
[----:B------:R-:W-:Y:S02]  /*c220*/  ISETP.NE.AND P1, PT, R22, 0x4, PT ;  /* 0x000000041600780c */ /* 0x000fe40003f25270 */
[----:B------:R-:W-:Y:S01]  /*c230*/  SEL R2, RZ, 0x1, P0 ;  /* 0x00000001ff027807 */ /* 0x000fe20000000000 */
[----:B------:R-:W-:Y:S01]  /*c240*/  UISETP.NE.AND UP0, UPT, UR6, URZ, UPT ;  /* 0x000000ff0600728c */ /* 0x000fe2000bf05270 */
[----:B--2---:R-:W-:Y:S01]  /*c250*/  SEL R0, RZ, 0x1, P1 ;  /* 0x00000001ff007807 */ /* 0x004fe20000800000 */
[----:B------:R-:W-:Y:S01]  /*c260*/  UIADD3 UR20, UPT, UPT, UR36, UR5, URZ ;  /* 0x0000000524147290 */ /* 0x000fe2000fffe0ff */
[----:B------:R-:W-:Y:S01]  /*c270*/  LOP3.LUT R61, R61, R2, RZ, 0x3c, !PT ;  /* 0x000000023d3d7212 */ /* 0x000fe200078e3cff */
[----:B------:R-:W-:Y:S01]  /*c280*/  UIADD3 UR16, UPT, UPT, UR37, UR4, URZ ;  /* 0x0000000425107290 */ /* 0x000fe2000fffe0ff */
[----:B------:R-:W-:Y:S02]  /*c290*/  LOP3.LUT R62, R62, R0, RZ, 0x3c, !PT ;  /* 0x000000003e3e7212 */ /* 0x000fe400078e3cff */
[----:B------:R-:W-:Y:S02]  /*c2a0*/  SEL R59, R59, RZ, P0 ;  /* 0x000000ff3b3b7207 */ /* 0x000fe40000000000 */
[----:B------:R-:W-:Y:S01]  /*c2b0*/  SEL R22, R22, RZ, P1 ;  /* 0x000000ff16167207 */ /* 0x000fe20000800000 */
[----:B------:R-:W-:Y:S06]  /*c2c0*/  BRA.U UP0, `(.L_x_182) ;  /* 0xffffffa500347547 */ /* 0x000fec000b83ffff */
[----:B------:R-:W-:-:S13]  /*c2d0*/  R2UR UR4, R56 ;  /* 0x00000000380472ca */ /* 0x000fda00000e0000 */
[----:B------:R-:W-:-:S09]  /*c2e0*/  UISETP.NE.AND UP0, UPT, UR4, URZ, UPT ;  /* 0x000000ff0400728c */ /* 0x000fd2000bf05270 */
[----:B------:R-:W-:Y:S05]  /*c2f0*/  BRA.U !UP0, `(.L_x_183) ;  /* 0x0000000108487547 */ /* 0x000fea000b800000 */
[----:B------:R-:W2:Y:S02]  /*c300*/  LDCU.64 UR4, c[0x0][0x890] ;  /* 0x00011200ff0477ac */ /* 0x000ea40008000a00 */
[----:B--2---:R-:W-:-:S04]  /*c310*/  UISETP.NE.U32.AND UP0, UPT, UR4, URZ, UPT ;  /* 0x000000ff0400728c */ /* 0x004fc8000bf05070 */
[----:B------:R-:W-:-:S09]  /*c320*/  UISETP.NE.AND.EX UP0, UPT, UR5, URZ, UPT, UP0 ;  /* 0x000000ff0500728c */ /* 0x000fd2000bf05300 */
[----:B------:R-:W-:Y:S05]  /*c330*/  BRA.U UP0, `(.L_x_184) ;  /* 0x00000001000c7547 */ /* 0x000fea000b800000 */
[----:B------:R-:W-:-:S13]  /*c340*/  FSETP.NEU.AND P0, PT, R27, RZ, PT ;  /* 0x000000ff1b00720b */ /* 0x000fda0003f0d000 */
[----:B------:R-:W-:Y:S05]  /*c350*/  @!P0 EXIT ;  /* 0x000000000000894d */ /* 0x000fea0003800000 */
[----:B------:R-:W-:Y:S05]  /*c360*/  BRA `(.L_x_183) ;  /* 0x00000000002c7947 */ /* 0x000fea0003800000 */
.L_x_184:
[----:B------:R-:W-:Y:S01]  /*c370*/  ISETP.NE.AND P0, PT, R58, RZ, PT ;  /* 0x000000ff3a00720c */ /* 0x000fe20003f05270 */
[----:B------:R-:W-:-:S12]  /*c380*/  BSSY.RECONVERGENT B0, `(.L_x_183) ;  /* 0x0000009000007945 */ /* 0x000fd80003800200 */
[----:B------:R-:W-:Y:S05]  /*c390*/  @P0 BRA `(.L_x_185) ;  /* 0x0000000000140947 */ /* 0x000fea0003800000 */
[----:B------:R-:W2:Y:S02]  /*c3a0*/  LDCU.64 UR4, c[0x0][0x888] ;  /* 0x00011100ff0477ac */ /* 0x000ea40008000a00 */
[----:B--2---:R-:W-:-:S04]  /*c3b0*/  ISETP.NE.U32.AND P0, PT, RZ, UR4, PT ;  /* 0x00000004ff007c0c */ /* 0x004fc8000bf05070 */
[----:B------:R-:W-:-:S13]  /*c3c0*/  ISETP.NE.AND.EX P0, PT, RZ, UR5, PT, P0 ;  /* 0x00000005ff007c0c */ /* 0x000fda000bf05300 */
[----:B------:R-:W-:Y:S05]  /*c3d0*/  @!P0 EXIT ;  /* 0x000000000000894d */ /* 0x000fea0003800000 */
[----:B------:R-:W-:Y:S05]  /*c3e0*/  BRA `(.L_x_186) ;  /* 0x0000000000087947 */ /* 0x000fea0003800000 */
.L_x_185:
[----:B------:R-:W-:-:S13]  /*c3f0*/  FSETP.NEU.AND P0, PT, R27, RZ, PT ;  /* 0x000000ff1b00720b */ /* 0x000fda0003f0d000 */
[----:B------:R-:W-:Y:S05]  /*c400*/  @!P0 EXIT ;  /* 0x000000000000894d */ /* 0x000fea0003800000 */
.L_x_186:
[----:B------:R-:W-:Y:S05]  /*c410*/  BSYNC.RECONVERGENT B0 ;  /* 0x0000000000007941 */ /* 0x000fea0003800200 */
.L_x_183:
[----:B------:R-:W-:Y:S01]  /*c420*/  ULEA UR4, UR46, UR43, 0x3 ;  /* 0x0000002b2e047291 */ /* 0x000fe2000f8e18ff */
[----:B------:R-:W-:-:S04]  /*c430*/  DEPBAR.LE SB0, 0x0 ;  /* 0x000080000000791a */ /* 0x000fc80000000000 */
[----:B------:R-:W-:-:S04]  /*c440*/  UIADD3 UR4, UPT, UPT, UR4, 0x40, URZ ;  /* 0x0000004004047890 */ /* 0x000fc8000fffe0ff */
[----:B------:R-:W-:-:S09]  /*c450*/  UPRMT UR4, UR61, 0x654, UR4 ;  /* 0x000006543d047896 */ /* 0x000fd20008000004 */
[----:B------:R-:W-:Y:S01]  /*c460*/  SYNCS.ARRIVE.TRANS64.RED.A1T0 RZ, [UR4], RZ ;  /* 0x000000ffffff79a7 */ /* 0x000fe20008100404 */
[----:B------:R-:W-:Y:S05]  /*c470*/  EXIT ;  /* 0x000000000000794d */ /* 0x000fea0003800000 */
.L_x_24:
[----:B--2---:R2:W3:Y:S02]  /*c480*/  SYNCS.PHASECHK.TRANS64.TRYWAIT P0, [R0+URZ+0xe0], R2 ;  /* 0x0000e002000075a7 */ /* 0x0044e400080011ff */
[----:B---3--:R-:W-:Y:S05]  /*c490*/  @!P0 NANOSLEEP.SYNCS 0x989680 ;  /* 0x009896800000895d */ /* 0x008fea0003900000 */
[----:B------:R-:W3:Y:S02]  /*c4a0*/  @!P0 SYNCS.PHASECHK.TRANS64 P0, [R0+URZ+0xe0], R2 ;  /* 0x0000e002000085a7 */ /* 0x000ee400080010ff */
[----:B---3--:R-:W-:Y:S05]  /*c4b0*/  @!P0 BRA `(.L_x_24) ;  /* 0xfffffffc00f08947 */ /* 0x008fea000383ffff */
[----:B------:R-:W-:Y:S05]  /*c4c0*/  BRA `(.L_x_187) ;  /* 0xffffff5400687947 */ /* 0x000fea000383ffff */
.L_x_27:
[----:B-1----:R-:W-:-:S07]  /*c4d0*/  MOV R0, UR7 ;  /* 0x0000000700007c02 */ /* 0x002fce0008000f00 */
.L_x_188:
[----:B-1----:R1:W2:Y:S02]  /*c4e0*/  SYNCS.PHASECHK.TRANS64.TRYWAIT P0, [R0+URZ+0x10], R3 ;  /* 0x00001003000075a7 */ /* 0x0022a400080011ff */
[----:B--2---:R-:W-:Y:S05]  /*c4f0*/  @!P0 NANOSLEEP.SYNCS 0x989680 ;  /* 0x009896800000895d */ /* 0x004fea0003900000 */
[----:B------:R-:W2:Y:S02]  /*c500*/  @!P0 SYNCS.PHASECHK.TRANS64 P0, [R0+URZ+0x10], R3 ;  /* 0x00001003000085a7 */ /* 0x000ea400080010ff */
[----:B--2---:R-:W-:Y:S05]  /*c510*/  @!P0 BRA `(.L_x_188) ;  /* 0xfffffffc00f08947 */ /* 0x004fea000383ffff */
[----:B------:R-:W-:Y:S05]  /*c520*/  BRA `(.L_x_26) ;  /* 0xffffff5400c07947 */ /* 0x000fea000383ffff */
.L_x_36:
[----:B-1----:R-:W-:-:S07]  /*c530*/  MOV R0, UR7 ;  /* 0x0000000700007c02 */ /* 0x002fce0008000f00 */
.L_x_189:
[----:B-1----:R1:W2:Y:S02]  /*c540*/  SYNCS.PHASECHK.TRANS64.TRYWAIT P0, [R0+URZ+0x10], R3 ;  /* 0x00001003000075a7 */ /* 0x0022a400080011ff */
[----:B--2---:R-:W-:Y:S05]  /*c550*/  @!P0 NANOSLEEP.SYNCS 0x989680 ;  /* 0x009896800000895d */ /* 0x004fea0003900000 */
[----:B------:R-:W2:Y:S02]  /*c560*/  @!P0 SYNCS.PHASECHK.TRANS64 P0, [R0+URZ+0x10], R3 ;  /* 0x00001003000085a7 */ /* 0x000ea400080010ff */
[----:B--2---:R-:W-:Y:S05]  /*c570*/  @!P0 BRA `(.L_x_189) ;  /* 0xfffffffc00f08947 */ /* 0x004fea000383ffff */
[----:B------:R-:W-:Y:S05]  /*c580*/  BRA `(.L_x_35) ;  /* 0xffffff5c001c7947 */ /* 0x000fea000383ffff */
.L_x_43:
[----:B-1----:R1:W4:Y:S02]  /*c590*/  SYNCS.PHASECHK.TRANS64.TRYWAIT P0, [R3+URZ+0x70], R0 ;  /* 0x00007000030075a7 */ /* 0x00232400080011ff */
[----:B----4-:R-:W-:Y:S05]  /*c5a0*/  @!P0 NANOSLEEP.SYNCS 0x989680 ;  /* 0x009896800000895d */ /* 0x010fea0003900000 */
[----:B------:R-:W4:Y:S02]  /*c5b0*/  @!P0 SYNCS.PHASECHK.TRANS64 P0, [R3+URZ+0x70], R0 ;  /* 0x00007000030085a7 */ /* 0x000f2400080010ff */
[----:B----4-:R-:W-:Y:S05]  /*c5c0*/  @!P0 BRA `(.L_x_43) ;  /* 0xfffffffc00f08947 */ /* 0x010fea000383ffff */
[----:B------:R-:W-:Y:S05]  /*c5d0*/  BRA `(.L_x_190) ;  /* 0xffffff6000587947 */ /* 0x000fea000383ffff */
.L_x_47:
[----:B------:R-:W-:-:S07]  /*c5e0*/  MOV R0, UR4 ;  /* 0x0000000400007c02 */ /* 0x000fce0008000f00 */
.L_x_191:
[----:B-1----:R1:W2:Y:S02]  /*c5f0*/  SYNCS.PHASECHK.TRANS64.TRYWAIT P0, [R0+URZ], R2 ;  /* 0x00000002000075a7 */ /* 0x0022a400080011ff */
[----:B--2---:R-:W-:Y:S05]  /*c600*/  @!P0 NANOSLEEP.SYNCS 0x989680 ;  /* 0x009896800000895d */ /* 0x004fea0003900000 */
[----:B------:R-:W2:Y:S02]  /*c610*/  @!P0 SYNCS.PHASECHK.TRANS64 P0, [R0+URZ], R2 ;  /* 0x00000002000085a7 */ /* 0x000ea400080010ff */
[----:B--2---:R-:W-:Y:S05]  /*c620*/  @!P0 BRA `(.L_x_191) ;  /* 0xfffffffc00f08947 */ /* 0x004fea000383ffff */
[----:B------:R-:W-:Y:S05]  /*c630*/  BRA `(.L_x_192) ;  /* 0xffffff6800047947 */ /* 0x000fea000383ffff */
.L_x_50:
[----:B-1----:R1:W2:Y:S02]  /*c640*/  SYNCS.PHASECHK.TRANS64.TRYWAIT P0, [R0+URZ+0xd0], R8 ;  /* 0x0000d008000075a7 */ /* 0x0022a400080011ff */
[----:B--2---:R-:W-:Y:S05]  /*c650*/  @!P0 NANOSLEEP.SYNCS 0x989680 ;  /* 0x009896800000895d */ /* 0x004fea0003900000 */
[----:B------:R-:W2:Y:S02]  /*c660*/  @!P0 SYNCS.PHASECHK.TRANS64 P0, [R0+URZ+0xd0], R8 ;  /* 0x0000d008000085a7 */ /* 0x000ea400080010ff */
[----:B--2---:R-:W-:Y:S05]  /*c670*/  @!P0 BRA `(.L_x_50) ;  /* 0xfffffffc00f08947 */ /* 0x004fea000383ffff */
[----:B------:R-:W-:Y:S05]  /*c680*/  BRA `(.L_x_193) ;  /* 0xffffff6800647947 */ /* 0x000fea000383ffff */
.L_x_51:
[----:B------:R-:W-:-:S07]  /*c690*/  MOV R0, UR4 ;  /* 0x0000000400007c02 */ /* 0x000fce0008000f00 */
.L_x_194:
[----:B-1----:R1:W2:Y:S02]  /*c6a0*/  SYNCS.PHASECHK.TRANS64.TRYWAIT P0, [R0+URZ+0x80], R9 ;  /* 0x00008009000075a7 */ /* 0x0022a400080011ff */
[----:B--2---:R-:W-:Y:S05]  /*c6b0*/  @!P0 NANOSLEEP.SYNCS 0x989680 ;  /* 0x009896800000895d */ /* 0x004fea0003900000 */
[----:B------:R-:W2:Y:S02]  /*c6c0*/  @!P0 SYNCS.PHASECHK.TRANS64 P0, [R0+URZ+0x80], R9 ;  /* 0x00008009000085a7 */ /* 0x000ea400080010ff */
[----:B--2---:R-:W-:Y:S05]  /*c6d0*/  @!P0 BRA `(.L_x_194) ;  /* 0xfffffffc00f08947 */ /* 0x004fea000383ffff */
[----:B------:R-:W-:Y:S05]  /*c6e0*/  BRA `(.L_x_195) ;  /* 0xffffff6800747947 */ /* 0x000fea000383ffff */
.L_x_52:
[----:B-1----:R1:W2:Y:S02]  /*c6f0*/  SYNCS.PHASECHK.TRANS64.TRYWAIT P1, [R0+URZ+0x70], R8 ;  /* 0x00007008000075a7 */ /* 0x0022a400080211ff */
[----:B--2---:R-:W-:Y:S05]  /*c700*/  @!P1 NANOSLEEP.SYNCS 0x989680 ;  /* 0x009896800000995d */ /* 0x004fea0003900000 */
[----:B------:R-:W2:Y:S02]  /*c710*/  @!P1 SYNCS.PHASECHK.TRANS64 P1, [R0+URZ+0x70], R8 ;  /* 0x00007008000095a7 */ /* 0x000ea400080210ff */
[----:B--2---:R-:W-:Y:S05]  /*c720*/  @!P1 BRA `(.L_x_52) ;  /* 0xfffffffc00f09947 */ /* 0x004fea000383ffff */
[----:B------:R-:W-:Y:S05]  /*c730*/  BRA `(.L_x_196) ;  /* 0xffffff6800a47947 */ /* 0x000fea000383ffff */
.L_x_55:
[----:B------:R-:W-:-:S07]  /*c740*/  MOV R0, UR4 ;  /* 0x0000000400007c02 */ /* 0x000fce0008000f00 */
.L_x_197:
[----:B-1----:R1:W2:Y:S02]  /*c750*/  SYNCS.PHASECHK.TRANS64.TRYWAIT P0, [R0+URZ+0x80], R2 ;  /* 0x00008002000075a7 */ /* 0x0022a400080011ff */
[----:B--2---:R-:W-:Y:S05]  /*c760*/  @!P0 NANOSLEEP.SYNCS 0x989680 ;  /* 0x009896800000895d */ /* 0x004fea0003900000 */
[----:B------:R-:W2:Y:S02]  /*c770*/  @!P0 SYNCS.PHASECHK.TRANS64 P0, [R0+URZ+0x80], R2 ;  /* 0x00008002000085a7 */ /* 0x000ea400080010ff */
[----:B--2---:R-:W-:Y:S05]  /*c780*/  @!P0 BRA `(.L_x_197) ;  /* 0xfffffffc00f08947 */ /* 0x004fea000383ffff */
[----:B------:R-:W-:Y:S05]  /*c790*/  BRA `(.L_x_54) ;  /* 0xffffff6800f87947 */ /* 0x000fea000383ffff */
.L_x_64:
[----:B-1----:R-:W-:-:S04]  /*c7a0*/  MOV R7, UR5 ;  /* 0x0000000500077c02 */ /* 0x002fc80008000f00 */
[----:B------:R1:W2:Y:S03]  /*c7b0*/  SYNCS.PHASECHK.TRANS64.TRYWAIT P0, [R7+URZ+0x8], R8 ;  /* 0x00000808070075a7 */ /* 0x0002a600080011ff */
[----:B--2---:R-:W-:Y:S05]  /*c7c0*/  @!P0 NANOSLEEP.SYNCS 0x989680 ;  /* 0x009896800000895d */ /* 0x004fea0003900000 */
[----:B------:R-:W2:Y:S02]  /*c7d0*/  @!P0 SYNCS.PHASECHK.TRANS64 P0, [R7+URZ+0x8], R8 ;  /* 0x00000808070085a7 */ /* 0x000ea400080010ff */
[----:B--2---:R-:W-:Y:S05]  /*c7e0*/  @!P0 BRA `(.L_x_64) ;  /* 0xfffffffc00ec8947 */ /* 0x004fea000383ffff */
[----:B------:R-:W-:Y:S05]  /*c7f0*/  BRA `(.L_x_63) ;  /* 0xffffff6c00b47947 */ /* 0x000fea000383ffff */
.L_x_66:
[----:B------:R-:W-:Y:S01]  /*c800*/  BSSY B0, `(.L_x_198) ;  /* 0x0000006000007945 */ /* 0x000fe20003800000 */
[----:B------:R-:W-:-:S07]  /*c810*/  MOV R15, 0xffffffff ;  /* 0xffffffff000f7802 */ /* 0x000fce0000000f00 */
[----:B-1---5:R-:W-:Y:S05]  /*c820*/  WARPSYNC.COLLECTIVE R15, `(.L_x_199) ;  /* 0x000000000f0c7348 */ /* 0x022fea0003c00000 */
[----:B------:R-:W-:Y:S02]  /*c830*/  ELECT P6, UR79, PT ;  /* 0x00000000004f782f */ /* 0x000fe400038c0000 */
[----:B------:R-:W-:Y:S01]  /*c840*/  MOV R14, UR79 ;  /* 0x0000004f000e7c02 */ /* 0x000fe20008000f00 */
[----:B-1---5:R-:W-:Y:S10]  /*c850*/  ENDCOLLECTIVE ;  /* 0x000000000000791b */ /* 0x022ff40003800000 */
.L_x_199:
[----:B------:R-:W-:Y:S05]  /*c860*/  BSYNC B0 ;  /* 0x0000000000007941 */ /* 0x000fea0003800000 */
.L_x_198:
[----:B------:R-:W-:Y:S01]  /*c870*/  PLOP3.LUT P0, PT, P6, PT, PT, 0x80, 0x8 ;  /* 0x000000000008781c */ /* 0x000fe2000370f070 */
[----:B------:R-:W-:-:S12]  /*c880*/  BRA `(.L_x_200) ;  /* 0xffffff6c00e47947 */ /* 0x000fd8000383ffff */
.L_x_68:
[----:B-1----:R-:W-:-:S04]  /*c890*/  MOV R5, UR5 ;  /* 0x0000000500057c02 */ /* 0x002fc80008000f00 */
[----:B------:R1:W2:Y:S03]  /*c8a0*/  SYNCS.PHASECHK.TRANS64.TRYWAIT P0, [R5+URZ+0x8], R6 ;  /* 0x00000806050075a7 */ /* 0x0002a600080011ff */
[----:B--2---:R-:W-:Y:S05]  /*c8b0*/  @!P0 NANOSLEEP.SYNCS 0x989680 ;  /* 0x009896800000895d */ /* 0x004fea0003900000 */
[----:B------:R-:W2:Y:S02]  /*c8c0*/  @!P0 SYNCS.PHASECHK.TRANS64 P0, [R5+URZ+0x8], R6 ;  /* 0x00000806050085a7 */ /* 0x000ea400080010ff */
[----:B--2---:R-:W-:Y:S05]  /*c8d0*/  @!P0 BRA `(.L_x_68) ;  /* 0xfffffffc00ec8947 */ /* 0x004fea000383ffff */
[----:B------:R-:W-:Y:S05]  /*c8e0*/  BRA `(.L_x_67) ;  /* 0xffffff6c00e87947 */ /* 0x000fea000383ffff */
.L_x_69:
[----:B-1----:R1:W2:Y:S02]  /*c8f0*/  SYNCS.PHASECHK.TRANS64.TRYWAIT P0, [R3+URZ+0x70], R4 ;  /* 0x00007004030075a7 */ /* 0x0022a400080011ff */
[----:B--2---:R-:W-:Y:S05]  /*c900*/  @!P0 NANOSLEEP.SYNCS 0x989680 ;  /* 0x009896800000895d */ /* 0x004fea0003900000 */
[----:B------:R-:W2:Y:S02]  /*c910*/  @!P0 SYNCS.PHASECHK.TRANS64 P0, [R3+URZ+0x70], R4 ;  /* 0x00007004030085a7 */ /* 0x000ea400080010ff */
[----:B--2---:R-:W-:Y:S05]  /*c920*/  @!P0 BRA `(.L_x_69) ;  /* 0xfffffffc00f08947 */ /* 0x004fea000383ffff */
[----:B------:R-:W-:Y:S05]  /*c930*/  BRA `(.L_x_201) ;  /* 0xffffff7000f87947 */ /* 0x000fea000383ffff */
.L_x_71:
[----:B------:R-:W-:-:S13]  /*c940*/  R2UR UR4, R4 ;  /* 0x00000000040472ca */ /* 0x000fda00000e0000 */
[----:B------:R-:W-:-:S07]  /*c950*/  MOV R3, UR4 ;  /* 0x0000000400037c02 */ /* 0x000fce0008000f00 */
.L_x_202:
[----:B-1----:R1:W2:Y:S02]  /*c960*/  SYNCS.PHASECHK.TRANS64.TRYWAIT P0, [R3+URZ+0xb0], R5 ;  /* 0x0000b005030075a7 */ /* 0x0022a400080011ff */
[----:B--2---:R-:W-:Y:S05]  /*c970*/  @!P0 NANOSLEEP.SYNCS 0x989680 ;  /* 0x009896800000895d */ /* 0x004fea0003900000 */
[----:B------:R-:W2:Y:S02]  /*c980*/  @!P0 SYNCS.PHASECHK.TRANS64 P0, [R3+URZ+0xb0], R5 ;  /* 0x0000b005030085a7 */ /* 0x000ea400080010ff */
[----:B--2---:R-:W-:Y:S05]  /*c990*/  @!P0 BRA `(.L_x_202) ;  /* 0xfffffffc00f08947 */ /* 0x004fea000383ffff */
[----:B------:R-:W-:Y:S05]  /*c9a0*/  BRA `(.L_x_203) ;  /* 0xffffff74004c7947 */ /* 0x000fea000383ffff */
.L_x_74:
[----:B------:R-:W-:Y:S07]  /*c9b0*/  MOV R3, UR5 ;  /* 0x0000000500037c02 */ /* 0x000fee0008000f00 */
.L_x_204:
[----:B-1----:R1:W2:Y:S02]  /*c9c0*/  SYNCS.PHASECHK.TRANS64.TRYWAIT P0, [R3+URZ], R5 ;  /* 0x00000005030075a7 */ /* 0x0022a400080011ff */
[----:B--2---:R-:W-:Y:S05]  /*c9d0*/  @!P0 NANOSLEEP.SYNCS 0x989680 ;  /* 0x009896800000895d */ /* 0x004fea0003900000 */
[----:B------:R-:W2:Y:S02]  /*c9e0*/  @!P0 SYNCS.PHASECHK.TRANS64 P0, [R3+URZ], R5 ;  /* 0x00000005030085a7 */ /* 0x000ea400080010ff */
[----:B--2---:R-:W-:Y:S05]  /*c9f0*/  @!P0 BRA `(.L_x_204) ;  /* 0xfffffffc00f08947 */ /* 0x004fea000383ffff */
[----:B------:R-:W-:Y:S05]  /*ca00*/  BRA `(.L_x_73) ;  /* 0xffffff7400647947 */ /* 0x000fea000383ffff */
.L_x_78:
[----:B-1----:R-:W-:-:S07]  /*ca10*/  MOV R2, UR4 ;  /* 0x0000000400027c02 */ /* 0x002fce0008000f00 */
.L_x_205:
[----:B-1----:R1:W2:Y:S02]  /*ca20*/  SYNCS.PHASECHK.TRANS64.TRYWAIT P0, [R2+URZ], R3 ;  /* 0x00000003020075a7 */ /* 0x0022a400080011ff */
[----:B--2---:R-:W-:Y:S05]  /*ca30*/  @!P0 NANOSLEEP.SYNCS 0x989680 ;  /* 0x009896800000895d */ /* 0x004fea0003900000 */
[----:B------:R-:W2:Y:S02]  /*ca40*/  @!P0 SYNCS.PHASECHK.TRANS64 P0, [R2+URZ], R3 ;  /* 0x00000003020085a7 */ /* 0x000ea400080010ff */
[----:B--2---:R-:W-:Y:S05]  /*ca50*/  @!P0 BRA `(.L_x_205) ;  /* 0xfffffffc00f08947 */ /* 0x004fea000383ffff */
[----:B------:R-:W-:Y:S05]  /*ca60*/  BRA `(.L_x_206) ;  /* 0xffffff7c007c7947 */ /* 0x000fea000383ffff */
.L_x_79:
[----:B------:R-:W-:-:S07]  /*ca70*/  MOV R2, UR5 ;  /* 0x0000000500027c02 */ /* 0x000fce0008000f00 */
.L_x_207:
[----:B-1----:R1:W2:Y:S02]  /*ca80*/  SYNCS.PHASECHK.TRANS64.TRYWAIT P0, [R2+URZ], R4 ;  /* 0x00000004020075a7 */ /* 0x0022a400080011ff */
[----:B--2---:R-:W-:Y:S05]  /*ca90*/  @!P0 NANOSLEEP.SYNCS 0x989680 ;  /* 0x009896800000895d */ /* 0x004fea0003900000 */
[----:B------:R-:W2:Y:S02]  /*caa0*/  @!P0 SYNCS.PHASECHK.TRANS64 P0, [R2+URZ], R4 ;  /* 0x00000004020085a7 */ /* 0x000ea400080010ff */
[----:B--2---:R-:W-:Y:S05]  /*cab0*/  @!P0 BRA `(.L_x_207) ;  /* 0xfffffffc00f08947 */ /* 0x004fea000383ffff */
[----:B------:R-:W-:Y:S05]  /*cac0*/  BRA `(.L_x_208) ;  /* 0xffffff7c008c7947 */ /* 0x000fea000383ffff */
.L_x_80:
[----:B------:R-:W-:-:S07]  /*cad0*/  MOV R2, UR5 ;  /* 0x0000000500027c02 */ /* 0x000fce0008000f00 */
.L_x_209:
[----:B-1----:R1:W2:Y:S02]  /*cae0*/  SYNCS.PHASECHK.TRANS64.TRYWAIT P0, [R2+URZ], R4 ;  /* 0x00000004020075a7 */ /* 0x0022a400080011ff */
[----:B--2---:R-:W-:Y:S05]  /*caf0*/  @!P0 NANOSLEEP.SYNCS 0x989680 ;  /* 0x009896800000895d */ /* 0x004fea0003900000 */
[----:B------:R-:W2:Y:S02]  /*cb00*/  @!P0 SYNCS.PHASECHK.TRANS64 P0, [R2+URZ], R4 ;  /* 0x00000004020085a7 */ /* 0x000ea400080010ff */
[----:B--2---:R-:W-:Y:S05]  /*cb10*/  @!P0 BRA `(.L_x_209) ;  /* 0xfffffffc00f08947 */ /* 0x004fea000383ffff */
[----:B------:R-:W-:Y:S05]  /*cb20*/  BRA `(.L_x_210) ;  /* 0xffffff7c00987947 */ /* 0x000fea000383ffff */
.L_x_83:
[----:B------:R-:W-:-:S07]  /*cb30*/  MOV R2, UR62 ;  /* 0x0000003e00027c02 */ /* 0x000fce0008000f00 */
.L_x_211:
[----:B-1----:R1:W2:Y:S02]  /*cb40*/  SYNCS.PHASECHK.TRANS64.TRYWAIT P1, [R2+URZ+0xf0], R3 ;  /* 0x0000f003020075a7 */ /* 0x0022a400080211ff */
[----:B--2---:R-:W-:Y:S05]  /*cb50*/  @!P1 NANOSLEEP.SYNCS 0x989680 ;  /* 0x009896800000995d */ /* 0x004fea0003900000 */
[----:B------:R-:W2:Y:S02]  /*cb60*/  @!P1 SYNCS.PHASECHK.TRANS64 P1, [R2+URZ+0xf0], R3 ;  /* 0x0000f003020095a7 */ /* 0x000ea400080210ff */
[----:B--2---:R-:W-:Y:S05]  /*cb70*/  @!P1 BRA `(.L_x_211) ;  /* 0xfffffffc00f09947 */ /* 0x004fea000383ffff */
[----:B------:R-:W-:Y:S05]  /*cb80*/  BRA `(.L_x_212) ;  /* 0xffffff7c00e87947 */ /* 0x000fea000383ffff */
.L_x_88:
[----:B--2---:R2:W3:Y:S02]  /*cb90*/  SYNCS.PHASECHK.TRANS64.TRYWAIT P0, [R12+URZ+0x70], R0 ;  /* 0x000070000c0075a7 */ /* 0x0044e400080011ff */
[----:B---3--:R-:W-:Y:S05]  /*cba0*/  @!P0 NANOSLEEP.SYNCS 0x989680 ;  /* 0x009896800000895d */ /* 0x008fea0003900000 */
[----:B------:R-:W3:Y:S02]  /*cbb0*/  @!P0 SYNCS.PHASECHK.TRANS64 P0, [R12+URZ+0x70], R0 ;  /* 0x000070000c0085a7 */ /* 0x000ee400080010ff */
[----:B---3--:R-:W-:Y:S05]  /*cbc0*/  @!P0 BRA `(.L_x_88) ;  /* 0xfffffffc00f08947 */ /* 0x008fea000383ffff */
[----:B------:R-:W-:Y:S05]  /*cbd0*/  BRA `(.L_x_213) ;  /* 0xffffff8400107947 */ /* 0x000fea000383ffff */
.L_x_91:
[----:B-1----:R-:W-:Y:S07]  /*cbe0*/  MOV R0, UR21 ;  /* 0x0000001500007c02 */ /* 0x002fee0008000f00 */
.L_x_214:
[----:B-1----:R1:W2:Y:S02]  /*cbf0*/  SYNCS.PHASECHK.TRANS64.TRYWAIT P2, [R0+URZ+0x68], R6 ;  /* 0x00006806000075a7 */ /* 0x0022a400080411ff */
[----:B--2---:R-:W-:Y:S05]  /*cc00*/  @!P2 NANOSLEEP.SYNCS 0x989680 ;  /* 0x009896800000a95d */ /* 0x004fea0003900000 */
[----:B------:R-:W2:Y:S02]  /*cc10*/  @!P2 SYNCS.PHASECHK.TRANS64 P2, [R0+URZ+0x68], R6 ;  /* 0x000068060000a5a7 */ /* 0x000ea400080410ff */
[----:B--2---:R-:W-:Y:S05]  /*cc20*/  @!P2 BRA `(.L_x_214) ;  /* 0xfffffffc00f0a947 */ /* 0x004fea000383ffff */
[----:B------:R-:W-:Y:S05]  /*cc30*/  BRA `(.L_x_90) ;  /* 0xffffff88007c7947 */ /* 0x000fea000383ffff */
.L_x_94:
[----:B------:R-:W-:Y:S07]  /*cc40*/  MOV R0, UR21 ;  /* 0x0000001500007c02 */ /* 0x000fee0008000f00 */
.L_x_215:
[----:B-1----:R1:W2:Y:S02]  /*cc50*/  SYNCS.PHASECHK.TRANS64.TRYWAIT P0, [R0+URZ+0x40], R10 ;  /* 0x0000400a000075a7 */ /* 0x0022a400080011ff */
[----:B--2---:R-:W-:Y:S05]  /*cc60*/  @!P0 NANOSLEEP.SYNCS 0x989680 ;  /* 0x009896800000895d */ /* 0x004fea0003900000 */
[----:B------:R-:W2:Y:S02]  /*cc70*/  @!P0 SYNCS.PHASECHK.TRANS64 P0, [R0+URZ+0x40], R10 ;  /* 0x0000400a000085a7 */ /* 0x000ea400080010ff */
[----:B--2---:R-:W-:Y:S05]  /*cc80*/  @!P0 BRA `(.L_x_215) ;  /* 0xfffffffc00f08947 */ /* 0x004fea000383ffff */
[----:B------:R-:W-:Y:S05]  /*cc90*/  BRA `(.L_x_216) ;  /* 0xffffff8800d87947 */ /* 0x000fea000383ffff */
.L_x_95:
[----:B------:R-:W-:Y:S07]  /*cca0*/  MOV R0, UR21 ;  /* 0x0000001500007c02 */ /* 0x000fee0008000f00 */
.L_x_217:
[----:B-1----:R1:W2:Y:S02]  /*ccb0*/  SYNCS.PHASECHK.TRANS64.TRYWAIT P0, [R0+URZ+0x48], R10 ;  /* 0x0000480a000075a7 */ /* 0x0022a400080011ff */
[----:B--2---:R-:W-:Y:S05]  /*ccc0*/  @!P0 NANOSLEEP.SYNCS 0x989680 ;  /* 0x009896800000895d */ /* 0x004fea0003900000 */
[----:B------:R-:W2:Y:S02]  /*ccd0*/  @!P0 SYNCS.PHASECHK.TRANS64 P0, [R0+URZ+0x48], R10 ;  /* 0x0000480a000085a7 */ /* 0x000ea400080010ff */
[----:B--2---:R-:W-:Y:S05]  /*cce0*/  @!P0 BRA `(.L_x_217) ;  /* 0xfffffffc00f08947 */ /* 0x004fea000383ffff */
[----:B------:R-:W-:Y:S05]  /*ccf0*/  BRA `(.L_x_218) ;  /* 0xffffff8c00147947 */ /* 0x000fea000383ffff */
.L_x_96:
[----:B------:R-:W-:Y:S07]  /*cd00*/  MOV R0, UR21 ;  /* 0x0000001500007c02 */ /* 0x000fee0008000f00 */
.L_x_219:
[----:B-1----:R1:W2:Y:S02]  /*cd10*/  SYNCS.PHASECHK.TRANS64.TRYWAIT P0, [R0+URZ+0x50], R10 ;  /* 0x0000500a000075a7 */ /* 0x0022a400080011ff */
[----:B--2---:R-:W-:Y:S05]  /*cd20*/  @!P0 NANOSLEEP.SYNCS 0x989680 ;  /* 0x009896800000895d */ /* 0x004fea0003900000 */
[----:B------:R-:W2:Y:S02]  /*cd30*/  @!P0 SYNCS.PHASECHK.TRANS64 P0, [R0+URZ+0x50], R10 ;  /* 0x0000500a000085a7 */ /* 0x000ea400080010ff */
[----:B--2---:R-:W-:Y:S05]  /*cd40*/  @!P0 BRA `(.L_x_219) ;  /* 0xfffffffc00f08947 */ /* 0x004fea000383ffff */
[----:B------:R-:W-:Y:S05]  /*cd50*/  BRA `(.L_x_220) ;  /* 0xffffff8c00587947 */ /* 0x000fea000383ffff */
.L_x_97:
[----:B------:R-:W-:Y:S07]  /*cd60*/  MOV R0, UR21 ;  /* 0x0000001500007c02 */ /* 0x000fee0008000f00 */
.L_x_221:
[----:B-1----:R1:W2:Y:S02]  /*cd70*/  SYNCS.PHASECHK.TRANS64.TRYWAIT P0, [R0+URZ+0x58], R10 ;  /* 0x0000580a000075a7 */ /* 0x0022a400080011ff */
[----:B--2---:R-:W-:Y:S05]  /*cd80*/  @!P0 NANOSLEEP.SYNCS 0x989680 ;  /* 0x009896800000895d */ /* 0x004fea0003900000 */
[----:B------:R-:W2:Y:S02]  /*cd90*/  @!P0 SYNCS.PHASECHK.TRANS64 P0, [R0+URZ+0x58], R10 ;  /* 0x0000580a000085a7 */ /* 0x000ea400080010ff */
[----:B--2---:R-:W-:Y:S05]  /*cda0*/  @!P0 BRA `(.L_x_221) ;  /* 0xfffffffc00f08947 */ /* 0x004fea000383ffff */
[----:B------:R-:W-:Y:S05]  /*cdb0*/  BRA `(.L_x_222) ;  /* 0xffffff8c009c7947 */ /* 0x000fea000383ffff */
.L_x_98:
[----:B------:R-:W-:Y:S07]  /*cdc0*/  MOV R0, UR21 ;  /* 0x0000001500007c02 */ /* 0x000fee0008000f00 */
.L_x_223:
[----:B-1----:R1:W2:Y:S02]  /*cdd0*/  SYNCS.PHASECHK.TRANS64.TRYWAIT P0, [R0+URZ+0x40], R9 ;  /* 0x00004009000075a7 */ /* 0x0022a400080011ff */
[----:B--2---:R-:W-:Y:S05]  /*cde0*/  @!P0 NANOSLEEP.SYNCS 0x989680 ;  /* 0x009896800000895d */ /* 0x004fea0003900000 */
[----:B------:R-:W2:Y:S02]  /*cdf0*/  @!P0 SYNCS.PHASECHK.TRANS64 P0, [R0+URZ+0x40], R9 ;  /* 0x00004009000085a7 */ /* 0x000ea400080010ff */
[----:B--2---:R-:W-:Y:S05]  /*ce00*/  @!P0 BRA `(.L_x_223) ;  /* 0xfffffffc00f08947 */ /* 0x004fea000383ffff */
[----:B------:R-:W-:Y:S05]  /*ce10*/  BRA `(.L_x_224) ;  /* 0xffffff8c00e47947 */ /* 0x000fea000383ffff */
.L_x_99:
[----:B------:R-:W-:Y:S07]  /*ce20*/  MOV R0, UR21 ;  /* 0x0000001500007c02 */ /* 0x000fee0008000f00 */
.L_x_225:
[----:B-1----:R1:W2:Y:S02]  /*ce30*/  SYNCS.PHASECHK.TRANS64.TRYWAIT P0, [R0+URZ+0x48], R9 ;  /* 0x00004809000075a7 */ /* 0x0022a400080011ff */
[----:B--2---:R-:W-:Y:S05]  /*ce40*/  @!P0 NANOSLEEP.SYNCS 0x989680 ;  /* 0x009896800000895d */ /* 0x004fea0003900000 */
[----:B------:R-:W2:Y:S02]  /*ce50*/  @!P0 SYNCS.PHASECHK.TRANS64 P0, [R0+URZ+0x48], R9 ;  /* 0x00004809000085a7 */ /* 0x000ea400080010ff */
[----:B--2---:R-:W-:Y:S05]  /*ce60*/  @!P0 BRA `(.L_x_225) ;  /* 0xfffffffc00f08947 */ /* 0x004fea000383ffff */
[----:B------:R-:W-:Y:S05]  /*ce70*/  BRA `(.L_x_226) ;  /* 0xffffff90002c7947 */ /* 0x000fea000383ffff */
.L_x_100:
[----:B------:R-:W-:Y:S07]  /*ce80*/  MOV R0, UR21 ;  /* 0x0000001500007c02 */ /* 0x000fee0008000f00 */
.L_x_227:
[----:B-1----:R1:W2:Y:S02]  /*ce90*/  SYNCS.PHASECHK.TRANS64.TRYWAIT P0, [R0+URZ+0x50], R9 ;  /* 0x00005009000075a7 */ /* 0x0022a400080011ff */
[----:B--2---:R-:W-:Y:S05]  /*cea0*/  @!P0 NANOSLEEP.SYNCS 0x989680 ;  /* 0x009896800000895d */ /* 0x004fea0003900000 */
[----:B------:R-:W2:Y:S02]  /*ceb0*/  @!P0 SYNCS.PHASECHK.TRANS64 P0, [R0+URZ+0x50], R9 ;  /* 0x00005009000085a7 */ /* 0x000ea400080010ff */
[----:B--2---:R-:W-:Y:S05]  /*cec0*/  @!P0 BRA `(.L_x_227) ;  /* 0xfffffffc00f08947 */ /* 0x004fea000383ffff */
[----:B------:R-:W-:Y:S05]  /*ced0*/  BRA `(.L_x_228) ;  /* 0xffffff9000747947 */ /* 0x000fea000383ffff */
.L_x_101:
[----:B------:R-:W-:Y:S07]  /*cee0*/  MOV R0, UR21 ;  /* 0x0000001500007c02 */ /* 0x000fee0008000f00 */
.L_x_229:
[----:B-1----:R1:W2:Y:S02]  /*cef0*/  SYNCS.PHASECHK.TRANS64.TRYWAIT P0, [R0+URZ+0x58], R9 ;  /* 0x00005809000075a7 */ /* 0x0022a400080011ff */
[----:B--2---:R-:W-:Y:S05]  /*cf00*/  @!P0 NANOSLEEP.SYNCS 0x989680 ;  /* 0x009896800000895d */ /* 0x004fea0003900000 */
[----:B------:R-:W2:Y:S02]  /*cf10*/  @!P0 SYNCS.PHASECHK.TRANS64 P0, [R0+URZ+0x58], R9 ;  /* 0x00005809000085a7 */ /* 0x000ea400080010ff */
[----:B--2---:R-:W-:Y:S05]  /*cf20*/  @!P0 BRA `(.L_x_229) ;  /* 0xfffffffc00f08947 */ /* 0x004fea000383ffff */
[----:B------:R-:W-:Y:S05]  /*cf30*/  BRA `(.L_x_230) ;  /* 0xffffff9000b87947 */ /* 0x000fea000383ffff */
.L_x_103:
[----:B------:R-:W-:-:S07]  /*cf40*/  MOV R0, UR21 ;  /* 0x0000001500007c02 */ /* 0x000fce0008000f00 */
.L_x_231:
[----:B-1----:R1:W3:Y:S02]  /*cf50*/  SYNCS.PHASECHK.TRANS64.TRYWAIT P0, [R0+URZ+0x40], R10 ;  /* 0x0000400a000075a7 */ /* 0x0022e400080011ff */
[----:B---3--:R-:W-:Y:S05]  /*cf60*/  @!P0 NANOSLEEP.SYNCS 0x989680 ;  /* 0x009896800000895d */ /* 0x008fea0003900000 */
[----:B------:R-:W3:Y:S02]  /*cf70*/  @!P0 SYNCS.PHASECHK.TRANS64 P0, [R0+URZ+0x40], R10 ;  /* 0x0000400a000085a7 */ /* 0x000ee400080010ff */
[----:B---3--:R-:W-:Y:S05]  /*cf80*/  @!P0 BRA `(.L_x_231) ;  /* 0xfffffffc00f08947 */ /* 0x008fea000383ffff */
[----:B------:R-:W-:Y:S05]  /*cf90*/  BRA `(.L_x_232) ;  /* 0xffffff9400287947 */ /* 0x000fea000383ffff */
.L_x_104:
[----:B-1----:R-:W-:-:S07]  /*cfa0*/  MOV R0, UR21 ;  /* 0x0000001500007c02 */ /* 0x002fce0008000f00 */
.L_x_233:
[----:B-1----:R1:W3:Y:S02]  /*cfb0*/  SYNCS.PHASECHK.TRANS64.TRYWAIT P0, [R0+URZ+0x48], R10 ;  /* 0x0000480a000075a7 */ /* 0x0022e400080011ff */
[----:B---3--:R-:W-:Y:S05]  /*cfc0*/  @!P0 NANOSLEEP.SYNCS 0x989680 ;  /* 0x009896800000895d */ /* 0x008fea0003900000 */
[----:B------:R-:W3:Y:S02]  /*cfd0*/  @!P0 SYNCS.PHASECHK.TRANS64 P0, [R0+URZ+0x48], R10 ;  /* 0x0000480a000085a7 */ /* 0x000ee400080010ff */
[----:B---3--:R-:W-:Y:S05]  /*cfe0*/  @!P0 BRA `(.L_x_233) ;  /* 0xfffffffc00f08947 */ /* 0x008fea000383ffff */
[----:B------:R-:W-:Y:S05]  /*cff0*/  BRA `(.L_x_234) ;  /* 0xffffff9400187947 */ /* 0x000fea000383ffff */
.L_x_105:
[----:B------:R-:W-:-:S07]  /*d000*/  MOV R2, UR21 ;  /* 0x0000001500027c02 */ /* 0x000fce0008000f00 */
.L_x_235:
[----:B-1----:R1:W3:Y:S02]  /*d010*/  SYNCS.PHASECHK.TRANS64.TRYWAIT P0, [R2+URZ+0x50], R10 ;  /* 0x0000500a020075a7 */ /* 0x0022e400080011ff */
[----:B---3--:R-:W-:Y:S05]  /*d020*/  @!P0 NANOSLEEP.SYNCS 0x989680 ;  /* 0x009896800000895d */ /* 0x008fea0003900000 */
[----:B------:R-:W3:Y:S02]  /*d030*/  @!P0 SYNCS.PHASECHK.TRANS64 P0, [R2+URZ+0x50], R10 ;  /* 0x0000500a020085a7 */ /* 0x000ee400080010ff */
[----:B---3--:R-:W-:Y:S05]  /*d040*/  @!P0 BRA `(.L_x_235) ;  /* 0xfffffffc00f08947 */ /* 0x008fea000383ffff */
[----:B------:R-:W-:Y:S05]  /*d050*/  BRA `(.L_x_236) ;  /* 0xffffff94000c7947 */ /* 0x000fea000383ffff */
.L_x_107:
[----:B-1----:R1:W2:Y:S02]  /*d060*/  SYNCS.PHASECHK.TRANS64.TRYWAIT P0, [R0+URZ+0x70], R2 ;  /* 0x00007002000075a7 */ /* 0x0022a400080011ff */
[----:B--2---:R-:W-:Y:S05]  /*d070*/  @!P0 NANOSLEEP.SYNCS 0x989680 ;  /* 0x009896800000895d */ /* 0x004fea0003900000 */
[----:B------:R-:W2:Y:S02]  /*d080*/  @!P0 SYNCS.PHASECHK.TRANS64 P0, [R0+URZ+0x70], R2 ;  /* 0x00007002000085a7 */ /* 0x000ea400080010ff */
[----:B--2---:R-:W-:Y:S05]  /*d090*/  @!P0 BRA `(.L_x_107) ;  /* 0xfffffffc00f08947 */ /* 0x004fea000383ffff */
[----:B------:R-:W-:Y:S05]  /*d0a0*/  BRA `(.L_x_237) ;  /* 0xffffff9400d07947 */ /* 0x000fea000383ffff */
.L_x_118:
[----:B-1----:R-:W-:Y:S04]  /*d0b0*/  MOV R2, UR43 ;  /* 0x0000002b00027c02 */ /* 0x002fe80008000f00 */
[----:B------:R1:W3:Y:S03]  /*d0c0*/  SYNCS.PHASECHK.TRANS64.TRYWAIT P1, [R2+URZ+0x20], R3 ;  /* 0x00002003020075a7 */ /* 0x0002e600080211ff */
[----:B---3--:R-:W-:Y:S05]  /*d0d0*/  @!P1 NANOSLEEP.SYNCS 0x989680 ;  /* 0x009896800000995d */ /* 0x008fea0003900000 */
[----:B------:R-:W3:Y:S02]  /*d0e0*/  @!P1 SYNCS.PHASECHK.TRANS64 P1, [R2+URZ+0x20], R3 ;  /* 0x00002003020095a7 */ /* 0x000ee400080210ff */
[----:B---3--:R-:W-:Y:S05]  /*d0f0*/  @!P1 BRA `(.L_x_118) ;  /* 0xfffffffc00ec9947 */ /* 0x008fea000383ffff */
[----:B------:R-:W-:Y:S05]  /*d100*/  BRA `(.L_x_117) ;  /* 0xffffffa400447947 */ /* 0x000fea000383ffff */
.L_x_120:
[----:B-1----:R1:W4:Y:S02]  /*d110*/  SYNCS.PHASECHK.TRANS64.TRYWAIT P0, [R73+URZ+0x90], R0 ;  /* 0x00009000490075a7 */ /* 0x00232400080011ff */
[----:B----4-:R-:W-:Y:S05]  /*d120*/  @!P0 NANOSLEEP.SYNCS 0x989680 ;  /* 0x009896800000895d */ /* 0x010fea0003900000 */
[----:B------:R-:W4:Y:S02]  /*d130*/  @!P0 SYNCS.PHASECHK.TRANS64 P0, [R73+URZ+0x90], R0 ;  /* 0x00009000490085a7 */ /* 0x000f2400080010ff */
[----:B----4-:R-:W-:Y:S05]  /*d140*/  @!P0 BRA `(.L_x_120) ;  /* 0xfffffffc00f08947 */ /* 0x010fea000383ffff */
[----:B------:R-:W-:Y:S05]  /*d150*/  BRA `(.L_x_119) ;  /* 0xffffffa4006c7947 */ /* 0x000fea000383ffff */
.L_x_129:
[----:B-1----:R1:W2:Y:S02]  /*d160*/  SYNCS.PHASECHK.TRANS64.TRYWAIT P0, [R2+URZ+0x20], R0 ;  /* 0x00002000020075a7 */ /* 0x0022a400080011ff */
[----:B--2---:R-:W-:Y:S05]  /*d170*/  @!P0 NANOSLEEP.SYNCS 0x989680 ;  /* 0x009896800000895d */ /* 0x004fea0003900000 */
[----:B------:R-:W2:Y:S02]  /*d180*/  @!P0 SYNCS.PHASECHK.TRANS64 P0, [R2+URZ+0x20], R0 ;  /* 0x00002000020085a7 */ /* 0x000ea400080010ff */
[----:B--2---:R-:W-:Y:S05]  /*d190*/  @!P0 BRA `(.L_x_129) ;  /* 0xfffffffc00f08947 */ /* 0x004fea000383ffff */
[----:B------:R-:W-:Y:S05]  /*d1a0*/  BRA `(.L_x_128) ;  /* 0xffffffac00887947 */ /* 0x000fea000383ffff */
.L_x_137:
[----:B-1----:R1:W2:Y:S02]  /*d1b0*/  SYNCS.PHASECHK.TRANS64.TRYWAIT P0, [R0+URZ+0x20], R6 ;  /* 0x00002006000075a7 */ /* 0x0022a400080011ff */
[----:B--2---:R-:W-:Y:S05]  /*d1c0*/  @!P0 NANOSLEEP.SYNCS 0x989680 ;  /* 0x009896800000895d */ /* 0x004fea0003900000 */
[----:B------:R-:W2:Y:S02]  /*d1d0*/  @!P0 SYNCS.PHASECHK.TRANS64 P0, [R0+URZ+0x20], R6 ;  /* 0x00002006000085a7 */ /* 0x000ea400080010ff */
[----:B--2---:R-:W-:Y:S05]  /*d1e0*/  @!P0 BRA `(.L_x_137) ;  /* 0xfffffffc00f08947 */ /* 0x004fea000383ffff */
[----:B------:R-:W-:Y:S05]  /*d1f0*/  BRA `(.L_x_136) ;  /* 0xffffffb400c87947 */ /* 0x000fea000383ffff */
.L_x_145:
[----:B-1----:R1:W2:Y:S02]  /*d200*/  SYNCS.PHASECHK.TRANS64.TRYWAIT P0, [R0+URZ+0x20], R6 ;  /* 0x00002006000075a7 */ /* 0x0022a400080011ff */
[----:B--2---:R-:W-:Y:S05]  /*d210*/  @!P0 NANOSLEEP.SYNCS 0x989680 ;  /* 0x009896800000895d */ /* 0x004fea0003900000 */
[----:B------:R-:W2:Y:S02]  /*d220*/  @!P0 SYNCS.PHASECHK.TRANS64 P0, [R0+URZ+0x20], R6 ;  /* 0x00002006000085a7 */ /* 0x000ea400080010ff */
[----:B--2---:R-:W-:Y:S05]  /*d230*/  @!P0 BRA `(.L_x_145) ;  /* 0xfffffffc00f08947 */ /* 0x004fea000383ffff */
[----:B------:R-:W-:Y:S05]  /*d240*/  BRA `(.L_x_144) ;  /* 0xffffffc0000c7947 */ /* 0x000fea000383ffff */
.L_x_153:
[----:B-1----:R1:W2:Y:S02]  /*d250*/  SYNCS.PHASECHK.TRANS64.TRYWAIT P0, [R0+URZ+0x20], R6 ;  /* 0x00002006000075a7 */ /* 0x0022a400080011ff */
[----:B--2---:R-:W-:Y:S05]  /*d260*/  @!P0 NANOSLEEP.SYNCS 0x989680 ;  /* 0x009896800000895d */ /* 0x004fea0003900000 */
[----:B------:R-:W2:Y:S02]  /*d270*/  @!P0 SYNCS.PHASECHK.TRANS64 P0, [R0+URZ+0x20], R6 ;  /* 0x00002006000085a7 */ /* 0x000ea400080010ff */
[----:B--2---:R-:W-:Y:S05]  /*d280*/  @!P0 BRA `(.L_x_153) ;  /* 0xfffffffc00f08947 */ /* 0x004fea000383ffff */
[----:B------:R-:W-:Y:S05]  /*d290*/  BRA `(.L_x_152) ;  /* 0xffffffc8005c7947 */ /* 0x000fea000383ffff */
.L_x_161:
[----:B-1----:R1:W2:Y:S02]  /*d2a0*/  SYNCS.PHASECHK.TRANS64.TRYWAIT P0, [R0+URZ+0x20], R6 ;  /* 0x00002006000075a7 */ /* 0x0022a400080011ff */
[----:B--2---:R-:W-:Y:S05]  /*d2b0*/  @!P0 NANOSLEEP.SYNCS 0x989680 ;  /* 0x009896800000895d */ /* 0x004fea0003900000 */
[----:B------:R-:W2:Y:S02]  /*d2c0*/  @!P0 SYNCS.PHASECHK.TRANS64 P0, [R0+URZ+0x20], R6 ;  /* 0x00002006000085a7 */ /* 0x000ea400080010ff */
[----:B--2---:R-:W-:Y:S05]  /*d2d0*/  @!P0 BRA `(.L_x_161) ;  /* 0xfffffffc00f08947 */ /* 0x004fea000383ffff */
[----:B------:R-:W-:Y:S05]  /*d2e0*/  BRA `(.L_x_160) ;  /* 0xffffffd000bc7947 */ /* 0x000fea000383ffff */
.L_x_169:
[----:B-1----:R1:W2:Y:S02]  /*d2f0*/  SYNCS.PHASECHK.TRANS64.TRYWAIT P0, [R0+URZ+0x20], R6 ;  /* 0x00002006000075a7 */ /* 0x0022a400080011ff */
[----:B--2---:R-:W-:Y:S05]  /*d300*/  @!P0 NANOSLEEP.SYNCS 0x989680 ;  /* 0x009896800000895d */ /* 0x004fea0003900000 */
[----:B------:R-:W2:Y:S02]  /*d310*/  @!P0 SYNCS.PHASECHK.TRANS64 P0, [R0+URZ+0x20], R6 ;  /* 0x00002006000085a7 */ /* 0x000ea400080010ff */
[----:B--2---:R-:W-:Y:S05]  /*d320*/  @!P0 BRA `(.L_x_169) ;  /* 0xfffffffc00f08947 */ /* 0x004fea000383ffff */
[----:B------:R-:W-:Y:S05]  /*d330*/  BRA `(.L_x_168) ;  /* 0xffffffdc00107947 */ /* 0x000fea000383ffff */
.L_x_177:
[----:B-1----:R1:W2:Y:S02]  /*d340*/  SYNCS.PHASECHK.TRANS64.TRYWAIT P0, [R0+URZ+0x20], R76 ;  /* 0x0000204c000075a7 */ /* 0x0022a400080011ff */
[----:B--2---:R-:W-:Y:S05]  /*d350*/  @!P0 NANOSLEEP.SYNCS 0x989680 ;  /* 0x009896800000895d */ /* 0x004fea0003900000 */
[----:B------:R-:W2:Y:S02]  /*d360*/  @!P0 SYNCS.PHASECHK.TRANS64 P0, [R0+URZ+0x20], R76 ;  /* 0x0000204c000085a7 */ /* 0x000ea400080010ff */
[----:B--2---:R-:W-:Y:S05]  /*d370*/  @!P0 BRA `(.L_x_177) ;  /* 0xfffffffc00f08947 */ /* 0x004fea000383ffff */
[----:B------:R-:W-:Y:S05]  /*d380*/  BRA `(.L_x_176) ;  /* 0xffffffe400647947 */ /* 0x000fea000383ffff */
        .weak           $__internal_0_$__cuda_sm10x_tcgen05_guardrail_trap_col_being_dealloced_not_returned_by_alloc
        .type           $__internal_0_$__cuda_sm10x_tcgen05_guardrail_trap_col_being_dealloced_not_returned_by_alloc,@function
        .size           $__internal_0_$__cuda_sm10x_tcgen05_guardrail_trap_col_being_dealloced_not_returned_by_alloc,($__internal_1_$__cuda_sm10x_tcgen05_guardrail_trap_phase_invalid_during_alloc - $__internal_0_$__cuda_sm10x_tcgen05_guardrail_trap_col_being_dealloced_not_returned_by_alloc)
$__internal_0_$__cuda_sm10x_tcgen05_guardrail_trap_col_being_dealloced_not_returned_by_alloc:
[----:B------:R-:W-:Y:S05]  /*d390*/  BPT.TRAP 0x1 ;  /* 0x000000040000795c */ /* 0x000fea0000300000 */
[----:B------:R-:W-:-:S04]  /*d3a0*/  HFMA2 R3, -RZ, RZ, 0, 0 ;  /* 0x00000000ff037431 */ /* 0x000fc800000001ff */
[----:B------:R-:W-:Y:S05]  /*d3b0*/  RET.REL.NODEC R2 `(_ZN7cutlass13device_kernelINS_4gemm6kernel13GemmUniversalIN4cute5tupleIJiiiiEEENS1_10collective13CollectiveMmaINS1_35MainloopSm100TmaUmmaWarpSpecializedILi2ELi2ELi4ENS5_IJNS4_1CILi2EEESB_NSA_ILi1EEEEEEEENS5_IJNSA_ILi256EEENSA_ILi128EEESG_EEENS_10tfloat32_tENS5_IJlSC_lEEESI_SJ_NS4_8TiledMMAINS4_8MMA_AtomIJNS4_23SM100_MMA_TF32_2x1SM_SSISI_SI_fLi256ELi128ELNS4_4UMMA5MajorE0ELSO_0ELNSN_7ScaleInE0ELSP_0EEEEEENS4_6LayoutINS5_IJSC_SC_SC_EEENS5_IJNSA_ILi0EEESU_SU_EEEEENS5_IJNS4_10UnderscoreESX_SX_EEEEENS4_28SM100_TMA_2SM_LOAD_MULTICASTENS4_14ComposedLayoutINS4_7SwizzleILi3ELi4ELi3EEENS4_18smem_ptr_flag_bitsILi32EEENSS_INS5_IJNSA_ILi8EEENSA_ILi32EEEEEENS5_IJS17_SC_EEEEEEEvNS4_8identityENS4_18SM100_TMA_2SM_LOADES1B_vS1C_EENS_8epilogue10collective18CollectiveEpilogueINS1F_23Sm100TmaWarpSpecializedILi4ELi2ELi16ELb1ELb0EEEJNS5_IJSG_SG_SG_EEENS5_IJNSS_ISG_SC_EENSS_INSA_ILi16EEESC_EEEEESI_SJ_SI_SJ_NS1F_6fusion15FusionCallbacksIS1J_NS1P_17LinearCombinationISI_fSI_fLNS_15FloatRoundStyleE2EEES1K_S1O_JEEENS4_5SM1004TMEM4LOAD26SM100_TMEM_LOAD_32dp32b16xENS4_13SM90_TMA_LOADENS11_INS12_ILi2ELi4ELi3EEES15_NSS_INS5_IJS16_S1M_EEENS5_IJS1M_SC_EEEEEEENS4_39AutoVectorizingCopyWithAssumedAlignmentILi128EEENS4_14SM90_TMA_STOREES24_S26_S26_EEEvvEEEEvNT_6ParamsE) ;  /* 0xffffff2c02107950 */ /* 0x000fea0003c3ffff */
        .weak           $__internal_1_$__cuda_sm10x_tcgen05_guardrail_trap_phase_invalid_during_alloc
        .type           $__internal_1_$__cuda_sm10x_tcgen05_guardrail_trap_phase_invalid_during_alloc,@function
        .size           $__internal_1_$__cuda_sm10x_tcgen05_guardrail_trap_phase_invalid_during_alloc,($__internal_2_$__cuda_sm10x_tcgen05_guardrail_trap_unallocated_columns_being_dealloced - $__internal_1_$__cuda_sm10x_tcgen05_guardrail_trap_phase_invalid_during_alloc)
$__internal_1_$__cuda_sm10x_tcgen05_guardrail_trap_phase_invalid_during_alloc:
[----:B------:R-:W-:Y:S05]  /*d3c0*/  BPT.TRAP 0x1 ;  /* 0x000000040000795c */ /* 0x000fea0000300000 */
[----:B------:R-:W-:-:S04]  /*d3d0*/  MOV R7, 0x0 ;  /* 0x0000000000077802 */ /* 0x000fc80000000f00 */
[----:B------:R-:W-:Y:S05]  /*d3e0*/  RET.REL.NODEC R6 `(_ZN7cutlass13device_kernelINS_4gemm6kernel13GemmUniversalIN4cute5tupleIJiiiiEEENS1_10collective13CollectiveMmaINS1_35MainloopSm100TmaUmmaWarpSpecializedILi2ELi2ELi4ENS5_IJNS4_1CILi2EEESB_NSA_ILi1EEEEEEEENS5_IJNSA_ILi256EEENSA_ILi128EEESG_EEENS_10tfloat32_tENS5_IJlSC_lEEESI_SJ_NS4_8TiledMMAINS4_8MMA_AtomIJNS4_23SM100_MMA_TF32_2x1SM_SSISI_SI_fLi256ELi128ELNS4_4UMMA5MajorE0ELSO_0ELNSN_7ScaleInE0ELSP_0EEEEEENS4_6LayoutINS5_IJSC_SC_SC_EEENS5_IJNSA_ILi0EEESU_SU_EEEEENS5_IJNS4_10UnderscoreESX_SX_EEEEENS4_28SM100_TMA_2SM_LOAD_MULTICASTENS4_14ComposedLayoutINS4_7SwizzleILi3ELi4ELi3EEENS4_18smem_ptr_flag_bitsILi32EEENSS_INS5_IJNSA_ILi8EEENSA_ILi32EEEEEENS5_IJS17_SC_EEEEEEEvNS4_8identityENS4_18SM100_TMA_2SM_LOADES1B_vS1C_EENS_8epilogue10collective18CollectiveEpilogueINS1F_23Sm100TmaWarpSpecializedILi4ELi2ELi16ELb1ELb0EEEJNS5_IJSG_SG_SG_EEENS5_IJNSS_ISG_SC_EENSS_INSA_ILi16EEESC_EEEEESI_SJ_SI_SJ_NS1F_6fusion15FusionCallbacksIS1J_NS1P_17LinearCombinationISI_fSI_fLNS_15FloatRoundStyleE2EEES1K_S1O_JEEENS4_5SM1004TMEM4LOAD26SM100_TMEM_LOAD_32dp32b16xENS4_13SM90_TMA_LOADENS11_INS12_ILi2ELi4ELi3EEES15_NSS_INS5_IJS16_S1M_EEENS5_IJS1M_SC_EEEEEEENS4_39AutoVectorizingCopyWithAssumedAlignmentILi128EEENS4_14SM90_TMA_STOREES24_S26_S26_EEEvvEEEEvNT_6ParamsE) ;  /* 0xffffff2c06047950 */ /* 0x000fea0003c3ffff */
        .weak           $__internal_2_$__cuda_sm10x_tcgen05_guardrail_trap_unallocated_columns_being_dealloced
        .type           $__internal_2_$__cuda_sm10x_tcgen05_guardrail_trap_unallocated_columns_being_dealloced,@function
        .size           $__internal_2_$__cuda_sm10x_tcgen05_guardrail_trap_unallocated_columns_being_dealloced,(.L_x_239 - $__internal_2_$__cuda_sm10x_tcgen05_guardrail_trap_unallocated_columns_being_dealloced)
$__internal_2_$__cuda_sm10x_tcgen05_guardrail_trap_unallocated_columns_being_dealloced:
[----:B------:R-:W-:Y:S05]  /*d3f0*/  BPT.TRAP 0x1 ;  /* 0x000000040000795c */ /* 0x000fea0000300000 */
[----:B------:R-:W-:-:S04]  /*d400*/  HFMA2 R3, -RZ, RZ, 0, 0 ;  /* 0x00000000ff037431 */ /* 0x000fc800000001ff */
[----:B------:R-:W-:Y:S05]  /*d410*/  RET.REL.NODEC R2 `(_ZN7cutlass13device_kernelINS_4gemm6kernel13GemmUniversalIN4cute5tupleIJiiiiEEENS1_10collective13CollectiveMmaINS1_35MainloopSm100TmaUmmaWarpSpecializedILi2ELi2ELi4ENS5_IJNS4_1CILi2EEESB_NSA_ILi1EEEEEEEENS5_IJNSA_ILi256EEENSA_ILi128EEESG_EEENS_10tfloat32_tENS5_IJlSC_lEEESI_SJ_NS4_8TiledMMAINS4_8MMA_AtomIJNS4_23SM100_MMA_TF32_2x1SM_SSISI_SI_fLi256ELi128ELNS4_4UMMA5MajorE0ELSO_0ELNSN_7ScaleInE0ELSP_0EEEEEENS4_6LayoutINS5_IJSC_SC_SC_EEENS5_IJNSA_ILi0EEESU_SU_EEEEENS5_IJNS4_10UnderscoreESX_SX_EEEEENS4_28SM100_TMA_2SM_LOAD_MULTICASTENS4_14ComposedLayoutINS4_7SwizzleILi3ELi4ELi3EEENS4_18smem_ptr_flag_bitsILi32EEENSS_INS5_IJNSA_ILi8EEENSA_ILi32EEEEEENS5_IJS17_SC_EEEEEEEvNS4_8identityENS4_18SM100_TMA_2SM_LOADES1B_vS1C_EENS_8epilogue10collective18CollectiveEpilogueINS1F_23Sm100TmaWarpSpecializedILi4ELi2ELi16ELb1ELb0EEEJNS5_IJSG_SG_SG_EEENS5_IJNSS_ISG_SC_EENSS_INSA_ILi16EEESC_EEEEESI_SJ_SI_SJ_NS1F_6fusion15FusionCallbacksIS1J_NS1P_17LinearCombinationISI_fSI_fLNS_15FloatRoundStyleE2EEES1K_S1O_JEEENS4_5SM1004TMEM4LOAD26SM100_TMEM_LOAD_32dp32b16xENS4_13SM90_TMA_LOADENS11_INS12_ILi2ELi4ELi3EEES15_NSS_INS5_IJS16_S1M_EEENS5_IJS1M_SC_EEEEEEENS4_39AutoVectorizingCopyWithAssumedAlignmentILi128EEENS4_14SM90_TMA_STOREES24_S26_S26_EEEvvEEEEvNT_6ParamsE) ;  /* 0xffffff2802f87950 */ /* 0x000fea0003c3ffff */
.L_x_238:
[----:B------:R-:W-:-:S00]  /*d420*/  BRA `(.L_x_238) ;  /* 0xfffffffc00fc7947 */ /* 0x000fc0000383ffff */
[----:B------:R-:W-:-:S00]  /*d430*/  NOP ;  /* 0x0000000000007918 */ /* 0x000fc00000000000 */
        /* <DEDUP_REMOVED lines=12> */
.L_x_239:


//--------------------- .nv.global.init           --------------------------
	.section	.nv.global.init,"aw",@progbits
.nv.global.init:
	.type		$str$27,@object
	.size		$str$27,($str$28 - $str$27)
$str$27:
        /*0000*/ 	.byte	0x28, 0x61, 0x64, 0x64, 0x72, 0x65, 0x73, 0x73, 0x20, 0x26, 0x20, 0x6d, 0x61, 0x73, 0x6b, 0x29
        /*0010*/ 	.byte	0x20, 0x3d, 0x3d, 0x20, 0x30, 0x00
	.type		$str$28,@object
	.size		$str$28,($str$26 - $str$28)
$str$28:
        /*0016*/ 	.byte	0x2f, 0x74, 0x6d, 0x70, 0x2f, 0x63, 0x75, 0x74, 0x6c, 0x61, 0x73, 0x73, 0x5f, 0x73, 0x77, 0x65
        /*0026*/ 	.byte	0x65, 0x70, 0x5f, 0x73, 0x72, 0x63, 0x2f, 0x69, 0x6e, 0x63, 0x6c, 0x75, 0x64, 0x65, 0x2f, 0x63
        /*0036*/ 	.byte	0x75, 0x74, 0x65, 0x2f, 0x70, 0x6f, 0x69, 0x6e, 0x74, 0x65, 0x72, 0x5f, 0x66, 0x6c, 0x61, 0x67
        /*0046*/ 	.byte	0x67, 0x65, 0x64, 0x2e, 0x68, 0x70, 0x70, 0x00
	.type		$str$26,@object
	.size		$str$26,($str$25 - $str$26)
$str$26:
        /*004e*/ 	.byte	0x2f, 0x74, 0x6d, 0x70, 0x2f, 0x63, 0x75, 0x74, 0x6c, 0x61, 0x73, 0x73, 0x5f, 0x73, 0x77, 0x65
        /*005e*/ 	.byte	0x65, 0x70, 0x5f, 0x73, 0x72, 0x63, 0x2f, 0x69, 0x6e, 0x63, 0x6c, 0x75, 0x64, 0x65, 0x2f, 0x63
        /*006e*/ 	.byte	0x75, 0x74, 0x65, 0x2f, 0x61, 0x74, 0x6f, 0x6d, 0x2f, 0x63, 0x6f, 0x70, 0x79, 0x5f, 0x74, 0x72
        /*007e*/ 	.byte	0x61, 0x69, 0x74, 0x73, 0x5f, 0x73, 0x6d, 0x31, 0x30, 0x30, 0x2e, 0x68, 0x70, 0x70, 0x00
	.type		$str$25,@object
	.size		$str$25,(__unnamed_1 - $str$25)
$str$25:
        /*008d*/ 	.byte	0x28, 0x28, 0x75, 0x69, 0x6e, 0x74, 0x33, 0x32, 0x5f, 0x74, 0x28, 0x74, 0x68, 0x72, 0x65, 0x61
        /*009d*/ 	.byte	0x64, 0x49, 0x64, 0x78, 0x2e, 0x78, 0x29, 0x20, 0x2f, 0x20, 0x33, 0x32, 0x29, 0x20, 0x25, 0x20
        /*00ad*/ 	.byte	0x34, 0x29, 0x20, 0x3d, 0x3d, 0x20, 0x28, 0x28, 0x28, 0x74, 0x6d, 0x65, 0x6d, 0x5f, 0x61, 0x64
        /*00bd*/ 	.byte	0x64, 0x72, 0x20, 0x3e, 0x3e, 0x20, 0x31, 0x36, 0x29, 0x20, 0x2f, 0x20, 0x33, 0x32, 0x29, 0x20
        /*00cd*/ 	.byte	0x25, 0x20, 0x34, 0x29, 0x00
	.type		__unnamed_1,@object
	.size		__unnamed_1,(__unnamed_2 - __unnamed_1)
__unnamed_1:
        /*00d2*/ 	.byte	0x61, 0x75, 0x74, 0x6f, 0x20, 0x63, 0x75, 0x74, 0x65, 0x3a, 0x3a, 0x61, 0x73, 0x5f, 0x70, 0x6f
        /* <DEDUP_REMOVED lines=24> */
        /*0262*/ 	.byte	0x32, 0x30, 0x34, 0x38, 0x3e, 0x3e, 0x3e, 0x3e, 0x5d, 0x00
	.type		__unnamed_2,@object
	.size		__unnamed_2,(.L_2 - __unnamed_2)
__unnamed_2:
        /* <DEDUP_REMOVED lines=42> */
        /*050c*/ 	.byte	0x3e, 0x5d, 0x00
.L_2:


//--------------------- .nv.shared._ZN7cutlass13device_kernelINS_4gemm6kernel13GemmUniversalIN4cute5tupleIJiiiiEEENS1_10collective13CollectiveMmaINS1_35MainloopSm100TmaUmmaWarpSpecializedILi2ELi2ELi4ENS5_IJNS4_1CILi2EEESB_NSA_ILi1EEEEEEEENS5_IJNSA_ILi256EEENSA_ILi128EEESG_EEENS_10tfloat32_tENS5_IJlSC_lEEESI_SJ_NS4_8TiledMMAINS4_8MMA_AtomIJNS4_23SM100_MMA_TF32_2x1SM_SSISI_SI_fLi256ELi128ELNS4_4UMMA5MajorE0ELSO_0ELNSN_7ScaleInE0ELSP_0EEEEEENS4_6LayoutINS5_IJSC_SC_SC_EEENS5_IJNSA_ILi0EEESU_SU_EEEEENS5_IJNS4_10UnderscoreESX_SX_EEEEENS4_28SM100_TMA_2SM_LOAD_MULTICASTENS4_14ComposedLayoutINS4_7SwizzleILi3ELi4ELi3EEENS4_18smem_ptr_flag_bitsILi32EEENSS_INS5_IJNSA_ILi8EEENSA_ILi32EEEEEENS5_IJS17_SC_EEEEEEEvNS4_8identityENS4_18SM100_TMA_2SM_LOADES1B_vS1C_EENS_8epilogue10collective18CollectiveEpilogueINS1F_23Sm100TmaWarpSpecializedILi4ELi2ELi16ELb1ELb0EEEJNS5_IJSG_SG_SG_EEENS5_IJNSS_ISG_SC_EENSS_INSA_ILi16EEESC_EEEEESI_SJ_SI_SJ_NS1F_6fusion15FusionCallbacksIS1J_NS1P_17LinearCombinationISI_fSI_fLNS_15FloatRoundStyleE2EEES1K_S1O_JEEENS4_5SM1004TMEM4LOAD26SM100_TMEM_LOAD_32dp32b16xENS4_13SM90_TMA_LOADENS11_INS12_ILi2ELi4ELi3EEES15_NSS_INS5_IJS16_S1M_EEENS5_IJS1M_SC_EEEEEEENS4_39AutoVectorizingCopyWithAssumedAlignmentILi128EEENS4_14SM90_TMA_STOREES24_S26_S26_EEEvvEEEEvNT_6ParamsE --------------------------
	.section	.nv.shared._ZN7cutlass13device_kernelINS_4gemm6kernel13GemmUniversalIN4cute5tupleIJiiiiEEENS1_10collective13CollectiveMmaINS1_35MainloopSm100TmaUmmaWarpSpecializedILi2ELi2ELi4ENS5_IJNS4_1CILi2EEESB_NSA_ILi1EEEEEEEENS5_IJNSA_ILi256EEENSA_ILi128EEESG_EEENS_10tfloat32_tENS5_IJlSC_lEEESI_SJ_NS4_8TiledMMAINS4_8MMA_AtomIJNS4_23SM100_MMA_TF32_2x1SM_SSISI_SI_fLi256ELi128ELNS4_4UMMA5MajorE0ELSO_0ELNSN_7ScaleInE0ELSP_0EEEEEENS4_6LayoutINS5_IJSC_SC_SC_EEENS5_IJNSA_ILi0EEESU_SU_EEEEENS5_IJNS4_10UnderscoreESX_SX_EEEEENS4_28SM100_TMA_2SM_LOAD_MULTICASTENS4_14ComposedLayoutINS4_7SwizzleILi3ELi4ELi3EEENS4_18smem_ptr_flag_bitsILi32EEENSS_INS5_IJNSA_ILi8EEENSA_ILi32EEEEEENS5_IJS17_SC_EEEEEEEvNS4_8identityENS4_18SM100_TMA_2SM_LOADES1B_vS1C_EENS_8epilogue10collective18CollectiveEpilogueINS1F_23Sm100TmaWarpSpecializedILi4ELi2ELi16ELb1ELb0EEEJNS5_IJSG_SG_SG_EEENS5_IJNSS_ISG_SC_EENSS_INSA_ILi16EEESC_EEEEESI_SJ_SI_SJ_NS1F_6fusion15FusionCallbacksIS1J_NS1P_17LinearCombinationISI_fSI_fLNS_15FloatRoundStyleE2EEES1K_S1O_JEEENS4_5SM1004TMEM4LOAD26SM100_TMEM_LOAD_32dp32b16xENS4_13SM90_TMA_LOADENS11_INS12_ILi2ELi4ELi3EEES15_NSS_INS5_IJS16_S1M_EEENS5_IJS1M_SC_EEEEEEENS4_39AutoVectorizingCopyWithAssumedAlignmentILi128EEENS4_14SM90_TMA_STOREES24_S26_S26_EEEvvEEEEvNT_6ParamsE,"aw",@nobits
	.sectionflags	@""
	.align	16
	.zero		1024


//--------------------- .nv.shared.reserved.0     --------------------------
	.section	.nv.shared.reserved.0,"aw",@nobits
	.weak		__nv_reservedSMEM_offset_0_alias
	.size		__nv_reservedSMEM_offset_0_alias, 0, 64
	.other		__nv_reservedSMEM_offset_0_alias,@"STO_CUDA_RESERVED_SHARED STV_DEFAULT"
__nv_reservedSMEM_offset_0_alias:
	.zero		0
.nv.shared.reserved.0:
	.zero		64
	.weak		__nv_reservedSMEM_tcgen05_partition
	.type		__nv_reservedSMEM_tcgen05_partition,@object
	.size		__nv_reservedSMEM_tcgen05_partition,(.L_0 - __nv_reservedSMEM_tcgen05_partition)
__nv_reservedSMEM_tcgen05_partition:
	.zero		32
.L_0:


//--------------------- .nv.global                --------------------------
	.section	.nv.global,"aw",@nobits
.nv.global:
	.type		_ZN40_INTERNAL_61e13db4_4_k_cu_d2c6e9e9_291804cute1_E,@object
	.size		_ZN40_INTERNAL_61e13db4_4_k_cu_d2c6e9e9_291804cute1_E,(_ZN40_INTERNAL_61e13db4_4_k_cu_d2c6e9e9_291804cuda3std3__45__cpo6cbeginE - _ZN40_INTERNAL_61e13db4_4_k_cu_d2c6e9e9_291804cute1_E)
_ZN40_INTERNAL_61e13db4_4_k_cu_d2c6e9e9_291804cute1_E:
	.zero		1
	.type		_ZN40_INTERNAL_61e13db4_4_k_cu_d2c6e9e9_291804cuda3std3__45__cpo6cbeginE,@object
	.size		_ZN40_INTERNAL_61e13db4_4_k_cu_d2c6e9e9_291804cuda3std3__45__cpo6cbeginE,(_ZN40_INTERNAL_61e13db4_4_k_cu_d2c6e9e9_291804cuda3std3__48in_placeE - _ZN40_INTERNAL_61e13db4_4_k_cu_d2c6e9e9_291804cuda3std3__45__cpo6cbeginE)
_ZN40_INTERNAL_61e13db4_4_k_cu_d2c6e9e9_291804cuda3std3__45__cpo6cbeginE:
	.zero		1
	.type		_ZN40_INTERNAL_61e13db4_4_k_cu_d2c6e9e9_291804cuda3std3__48in_placeE,@object
	.size		_ZN40_INTERNAL_61e13db4_4_k_cu_d2c6e9e9_291804cuda3std3__48in_placeE,(_ZN40_INTERNAL_61e13db4_4_k_cu_d2c6e9e9_291804cuda3std6ranges3__45__cpo9iter_moveE - _ZN40_INTERNAL_61e13db4_4_k_cu_d2c6e9e9_291804cuda3std3__48in_placeE)
_ZN40_INTERNAL_61e13db4_4_k_cu_d2c6e9e9_291804cuda3std3__48in_placeE:
	.zero		1
	.type		_ZN40_INTERNAL_61e13db4_4_k_cu_d2c6e9e9_291804cuda3std6ranges3__45__cpo9iter_moveE,@object
	.size		_ZN40_INTERNAL_61e13db4_4_k_cu_d2c6e9e9_291804cuda3std6ranges3__45__cpo9iter_moveE,(_ZN40_INTERNAL_61e13db4_4_k_cu_d2c6e9e9_291804cuda3std3__45__cpo5beginE - _ZN40_INTERNAL_61e13db4_4_k_cu_d2c6e9e9_291804cuda3std6ranges3__45__cpo9iter_moveE)
_ZN40_INTERNAL_61e13db4_4_k_cu_d2c6e9e9_291804cuda3std6ranges3__45__cpo9iter_moveE:
	.zero		1
	.type		_ZN40_INTERNAL_61e13db4_4_k_cu_d2c6e9e9_291804cuda3std3__45__cpo5beginE,@object
	.size		_ZN40_INTERNAL_61e13db4_4_k_cu_d2c6e9e9_291804cuda3std3__45__cpo5beginE,(_ZN40_INTERNAL_61e13db4_4_k_cu_d2c6e9e9_291804cuda3std3__442_GLOBAL__N__61e13db4_4_k_cu_d2c6e9e9_291806ignoreE - _ZN40_INTERNAL_61e13db4_4_k_cu_d2c6e9e9_291804cuda3std3__45__cpo5beginE)
_ZN40_INTERNAL_61e13db4_4_k_cu_d2c6e9e9_291804cuda3std3__45__cpo5beginE:
	.zero		1
	.type		_ZN40_INTERNAL_61e13db4_4_k_cu_d2c6e9e9_291804cuda3std3__442_GLOBAL__N__61e13db4_4_k_cu_d2c6e9e9_291806ignoreE,@object
	.size		_ZN40_INTERNAL_61e13db4_4_k_cu_d2c6e9e9_291804cuda3std3__442_GLOBAL__N__61e13db4_4_k_cu_d2c6e9e9_291806ignoreE,(_ZN40_INTERNAL_61e13db4_4_k_cu_d2c6e9e9_291804cute7productE - _ZN40_INTERNAL_61e13db4_4_k_cu_d2c6e9e9_291804cuda3std3__442_GLOBAL__N__61e13db4_4_k_cu_d2c6e9e9_291806ignoreE)
_ZN40_INTERNAL_61e13db4_4_k_cu_d2c6e9e9_291804cuda3std3__442_GLOBAL__N__61e13db4_4_k_cu_d2c6e9e9_291806ignoreE:
	.zero		1
	.type		_ZN40_INTERNAL_61e13db4_4_k_cu_d2c6e9e9_291804cute7productE,@object
	.size		_ZN40_INTERNAL_61e13db4_4_k_cu_d2c6e9e9_291804cute7productE,(_ZN40_INTERNAL_61e13db4_4_k_cu_d2c6e9e9_291804cuda3std3__45__cpo3endE - _ZN40_INTERNAL_61e13db4_4_k_cu_d2c6e9e9_291804cute7productE)
_ZN40_INTERNAL_61e13db4_4_k_cu_d2c6e9e9_291804cute7productE:
	.zero		1
	.type		_ZN40_INTERNAL_61e13db4_4_k_cu_d2c6e9e9_291804cuda3std3__45__cpo3endE,@object
	.size		_ZN40_INTERNAL_61e13db4_4_k_cu_d2c6e9e9_291804cuda3std3__45__cpo3endE,(_ZN40_INTERNAL_61e13db4_4_k_cu_d2c6e9e9_291804cuda3std3__419piecewise_constructE - _ZN40_INTERNAL_61e13db4_4_k_cu_d2c6e9e9_291804cuda3std3__45__cpo3endE)
_ZN40_INTERNAL_61e13db4_4_k_cu_d2c6e9e9_291804cuda3std3__45__cpo3endE:
	.zero		1
	.type		_ZN40_INTERNAL_61e13db4_4_k_cu_d2c6e9e9_291804cuda3std3__419piecewise_constructE,@object
	.size		_ZN40_INTERNAL_61e13db4_4_k_cu_d2c6e9e9_291804cuda3std3__419piecewise_constructE,(_ZN40_INTERNAL_61e13db4_4_k_cu_d2c6e9e9_291804cuda3std3__45__cpo4cendE - _ZN40_INTERNAL_61e13db4_4_k_cu_d2c6e9e9_291804cuda3std3__419piecewise_constructE)
_ZN40_INTERNAL_61e13db4_4_k_cu_d2c6e9e9_291804cuda3std3__419piecewise_constructE:
	.zero		1
	.type		_ZN40_INTERNAL_61e13db4_4_k_cu_d2c6e9e9_291804cuda3std3__45__cpo4cendE,@object
	.size		_ZN40_INTERNAL_61e13db4_4_k_cu_d2c6e9e9_291804cuda3std3__45__cpo4cendE,(_ZN40_INTERNAL_61e13db4_4_k_cu_d2c6e9e9_291804cuda3std6ranges3__45__cpo4swapE - _ZN40_INTERNAL_61e13db4_4_k_cu_d2c6e9e9_291804cuda3std3__45__cpo4cendE)
_ZN40_INTERNAL_61e13db4_4_k_cu_d2c6e9e9_291804cuda3std3__45__cpo4cendE:
	.zero		1
	.type		_ZN40_INTERNAL_61e13db4_4_k_cu_d2c6e9e9_291804cuda3std6ranges3__45__cpo4swapE,@object
	.size		_ZN40_INTERNAL_61e13db4_4_k_cu_d2c6e9e9_291804cuda3std6ranges3__45__cpo4swapE,(.L_10 - _ZN40_INTERNAL_61e13db4_4_k_cu_d2c6e9e9_291804cuda3std6ranges3__45__cpo4swapE)
_ZN40_INTERNAL_61e13db4_4_k_cu_d2c6e9e9_291804cuda3std6ranges3__45__cpo4swapE:
	.zero		1
.L_10:


//--------------------- .nv.constant0._ZN7cutlass13device_kernelINS_4gemm6kernel13GemmUniversalIN4cute5tupleIJiiiiEEENS1_10collective13CollectiveMmaINS1_35MainloopSm100TmaUmmaWarpSpecializedILi2ELi2ELi4ENS5_IJNS4_1CILi2EEESB_NSA_ILi1EEEEEEEENS5_IJNSA_ILi256EEENSA_ILi128EEESG_EEENS_10tfloat32_tENS5_IJlSC_lEEESI_SJ_NS4_8TiledMMAINS4_8MMA_AtomIJNS4_23SM100_MMA_TF32_2x1SM_SSISI_SI_fLi256ELi128ELNS4_4UMMA5MajorE0ELSO_0ELNSN_7ScaleInE0ELSP_0EEEEEENS4_6LayoutINS5_IJSC_SC_SC_EEENS5_IJNSA_ILi0EEESU_SU_EEEEENS5_IJNS4_10UnderscoreESX_SX_EEEEENS4_28SM100_TMA_2SM_LOAD_MULTICASTENS4_14ComposedLayoutINS4_7SwizzleILi3ELi4ELi3EEENS4_18smem_ptr_flag_bitsILi32EEENSS_INS5_IJNSA_ILi8EEENSA_ILi32EEEEEENS5_IJS17_SC_EEEEEEEvNS4_8identityENS4_18SM100_TMA_2SM_LOADES1B_vS1C_EENS_8epilogue10collective18CollectiveEpilogueINS1F_23Sm100TmaWarpSpecializedILi4ELi2ELi16ELb1ELb0EEEJNS5_IJSG_SG_SG_EEENS5_IJNSS_ISG_SC_EENSS_INSA_ILi16EEESC_EEEEESI_SJ_SI_SJ_NS1F_6fusion15FusionCallbacksIS1J_NS1P_17LinearCombinationISI_fSI_fLNS_15FloatRoundStyleE2EEES1K_S1O_JEEENS4_5SM1004TMEM4LOAD26SM100_TMEM_LOAD_32dp32b16xENS4_13SM90_TMA_LOADENS11_INS12_ILi2ELi4ELi3EEES15_NSS_INS5_IJS16_S1M_EEENS5_IJS1M_SC_EEEEEEENS4_39AutoVectorizingCopyWithAssumedAlignmentILi128EEENS4_14SM90_TMA_STOREES24_S26_S26_EEEvvEEEEvNT_6ParamsE --------------------------
	.section	.nv.constant0._ZN7cutlass13device_kernelINS_4gemm6kernel13GemmUniversalIN4cute5tupleIJiiiiEEENS1_10collective13CollectiveMmaINS1_35MainloopSm100TmaUmmaWarpSpecializedILi2ELi2ELi4ENS5_IJNS4_1CILi2EEESB_NSA_ILi1EEEEEEEENS5_IJNSA_ILi256EEENSA_ILi128EEESG_EEENS_10tfloat32_tENS5_IJlSC_lEEESI_SJ_NS4_8TiledMMAINS4_8MMA_AtomIJNS4_23SM100_MMA_TF32_2x1SM_SSISI_SI_fLi256ELi128ELNS4_4UMMA5MajorE0ELSO_0ELNSN_7ScaleInE0ELSP_0EEEEEENS4_6LayoutINS5_IJSC_SC_SC_EEENS5_IJNSA_ILi0EEESU_SU_EEEEENS5_IJNS4_10UnderscoreESX_SX_EEEEENS4_28SM100_TMA_2SM_LOAD_MULTICASTENS4_14ComposedLayoutINS4_7SwizzleILi3ELi4ELi3EEENS4_18smem_ptr_flag_bitsILi32EEENSS_INS5_IJNSA_ILi8EEENSA_ILi32EEEEEENS5_IJS17_SC_EEEEEEEvNS4_8identityENS4_18SM100_TMA_2SM_LOADES1B_vS1C_EENS_8epilogue10collective18CollectiveEpilogueINS1F_23Sm100TmaWarpSpecializedILi4ELi2ELi16ELb1ELb0EEEJNS5_IJSG_SG_SG_EEENS5_IJNSS_ISG_SC_EENSS_INSA_ILi16EEESC_EEEEESI_SJ_SI_SJ_NS1F_6fusion15FusionCallbacksIS1J_NS1P_17LinearCombinationISI_fSI_fLNS_15FloatRoundStyleE2EEES1K_S1O_JEEENS4_5SM1004TMEM4LOAD26SM100_TMEM_LOAD_32dp32b16xENS4_13SM90_TMA_LOADENS11_INS12_ILi2ELi4ELi3EEES15_NSS_INS5_IJS16_S1M_EEENS5_IJS1M_SC_EEEEEEENS4_39AutoVectorizingCopyWithAssumedAlignmentILi128EEENS4_14SM90_TMA_STOREES24_S26_S26_EEEvvEEEEvNT_6ParamsE,"a",@progbits
	.sectionflags	@""
	.align	4
.nv.constant0._ZN7cutlass13device_kernelINS_4gemm6kernel13GemmUniversalIN4cute5tupleIJiiiiEEENS1_10collective13CollectiveMmaINS1_35MainloopSm100TmaUmmaWarpSpecializedILi2ELi2ELi4ENS5_IJNS4_1CILi2EEESB_NSA_ILi1EEEEEEEENS5_IJNSA_ILi256EEENSA_ILi128EEESG_EEENS_10tfloat32_tENS5_IJlSC_lEEESI_SJ_NS4_8TiledMMAINS4_8MMA_AtomIJNS4_23SM100_MMA_TF32_2x1SM_SSISI_SI_fLi256ELi128ELNS4_4UMMA5MajorE0ELSO_0ELNSN_7ScaleInE0ELSP_0EEEEEENS4_6LayoutINS5_IJSC_SC_SC_EEENS5_IJNSA_ILi0EEESU_SU_EEEEENS5_IJNS4_10UnderscoreESX_SX_EEEEENS4_28SM100_TMA_2SM_LOAD_MULTICASTENS4_14ComposedLayoutINS4_7SwizzleILi3ELi4ELi3EEENS4_18smem_ptr_flag_bitsILi32EEENSS_INS5_IJNSA_ILi8EEENSA_ILi32EEEEEENS5_IJS17_SC_EEEEEEEvNS4_8identityENS4_18SM100_TMA_2SM_LOADES1B_vS1C_EENS_8epilogue10collective18CollectiveEpilogueINS1F_23Sm100TmaWarpSpecializedILi4ELi2ELi16ELb1ELb0EEEJNS5_IJSG_SG_SG_EEENS5_IJNSS_ISG_SC_EENSS_INSA_ILi16EEESC_EEEEESI_SJ_SI_SJ_NS1F_6fusion15FusionCallbacksIS1J_NS1P_17LinearCombinationISI_fSI_fLNS_15FloatRoundStyleE2EEES1K_S1O_JEEENS4_5SM1004TMEM4LOAD26SM100_TMEM_LOAD_32dp32b16xENS4_13SM90_TMA_LOADENS11_INS12_ILi2ELi4ELi3EEES15_NSS_INS5_IJS16_S1M_EEENS5_IJS1M_SC_EEEEEEENS4_39AutoVectorizingCopyWithAssumedAlignmentILi128EEENS4_14SM90_TMA_STOREES24_S26_S26_EEEvvEEEEvNT_6ParamsE:
	.zero		2944


//--------------------- SYMBOLS --------------------------

	.type		.nv.reservedSmem.offset0,@object
	.size		.nv.reservedSmem.offset0,0x4
	.type		.nv.reservedSmem.cap,@object
	.size		.nv.reservedSmem.cap,0x4
	.type		__assertfail,@function
